	.target	sm_90a

	.elftype	@"ET_EXEC"


//--------------------- .note.nv.tkinfo           --------------------------
	.section	.note.nv.tkinfo,"",@"SHT_NOTE"
	.sectionflags	@"SHF_NOTE_NV_TKINFO"
	.tkinfo
        /*0018*/ 	.word	0x00000002
        /*0030*/ 	.string	""
        /*0030*/ 	.string	"ptxas"
        /*0030*/ 	.string	"Cuda compilation tools, release 13.0, V13.0.88"
        /*0030*/ 	.string	"Build cuda_13.0.r13.0/compiler.36424714_0"
        /*0030*/ 	.string	"-arch sm_90a -m 64 "



//--------------------- .note.nv.cuinfo           --------------------------
	.section	.note.nv.cuinfo,"",@"SHT_NOTE"
	.sectionflags	@"SHF_NOTE_NV_CUINFO"
        /*0018*/ 	.short	0x0002
        /*001a*/ 	.short	0x005a
        /*001c*/ 	.short	0x0082
	.zero		2


//--------------------- .nv.info                  --------------------------
	.section	.nv.info,"",@"SHT_CUDA_INFO"
	.align	4


	//----- nvinfo : EIATTR_REGCOUNT
	.align		4
        /*0000*/ 	.byte	0x04, 0x2f
        /*0002*/ 	.short	(.L_12 - .L_11)
	.align		4
.L_11:
        /*0004*/ 	.word	index@(_ZN7cutlass13device_kernelINS_4gemm6kernel13GemmUniversalIN4cute5tupleIJiiiiEEENS1_10collective13CollectiveMmaINS1_37MainloopSm90TmaGmmaWarpSpecializedFP8ILi28ENS5_IJNS4_1CILi1EEENSA_ILi2EEESB_EEENS1_32KernelTmaWarpSpecializedPingpongEEENS5_IJNSA_ILi64EEESG_SG_EEENS_12float_e5m2_tENS5_IJlSB_lEEESI_SJ_NS4_8TiledMMAINS4_8MMA_AtomIJNS4_4SM904GMMA30MMA_64x64x32_F32E5M2E5M2_SS_TNILNSN_7ScaleInE1ELSP_1EEEEEENS4_6LayoutINS5_IJSB_SB_SB_EEENS5_IJNSA_ILi0EEESU_SU_EEEEENS5_IJNS4_10UnderscoreESX_SX_EEEEENS4_23SM90_TMA_LOAD_MULTICASTENS4_14ComposedLayoutINS4_7SwizzleILi2ELi4ELi3EEENS4_18smem_ptr_flag_bitsILi8EEENSS_INS5_IJNSA_ILi8EEESG_EEENS5_IJSG_SB_EEEEEEEvNS4_8identityENS4_13SM90_TMA_LOADES1A_vS1B_EENS_8epilogue10collective6detail29Sm90TmaWarpSpecializedAdapterINS1F_15DefaultEpilogueISI_SJ_SJ_NS1E_6thread17LinearCombinationISI_Li1EffLNS1J_9ScaleType4KindE0ELNS_15FloatRoundStyleE2ESI_EENS1_15EpilogueDefaultEEEEEvvEEEEvNT_6ParamsE)
        /*0008*/ 	.word	0x000000a8


	//----- nvinfo : EIATTR_FRAME_SIZE
	.align		4
.L_12:
        /*000c*/ 	.byte	0x04, 0x11
        /*000e*/ 	.short	(.L_14 - .L_13)
	.align		4
.L_13:
        /*0010*/ 	.word	index@(_ZN7cutlass13device_kernelINS_4gemm6kernel13GemmUniversalIN4cute5tupleIJiiiiEEENS1_10collective13CollectiveMmaINS1_37MainloopSm90TmaGmmaWarpSpecializedFP8ILi28ENS5_IJNS4_1CILi1EEENSA_ILi2EEESB_EEENS1_32KernelTmaWarpSpecializedPingpongEEENS5_IJNSA_ILi64EEESG_SG_EEENS_12float_e5m2_tENS5_IJlSB_lEEESI_SJ_NS4_8TiledMMAINS4_8MMA_AtomIJNS4_4SM904GMMA30MMA_64x64x32_F32E5M2E5M2_SS_TNILNSN_7ScaleInE1ELSP_1EEEEEENS4_6LayoutINS5_IJSB_SB_SB_EEENS5_IJNSA_ILi0EEESU_SU_EEEEENS5_IJNS4_10UnderscoreESX_SX_EEEEENS4_23SM90_TMA_LOAD_MULTICASTENS4_14ComposedLayoutINS4_7SwizzleILi2ELi4ELi3EEENS4_18smem_ptr_flag_bitsILi8EEENSS_INS5_IJNSA_ILi8EEESG_EEENS5_IJSG_SB_EEEEEEEvNS4_8identityENS4_13SM90_TMA_LOADES1A_vS1B_EENS_8epilogue10collective6detail29Sm90TmaWarpSpecializedAdapterINS1F_15DefaultEpilogueISI_SJ_SJ_NS1E_6thread17LinearCombinationISI_Li1EffLNS1J_9ScaleType4KindE0ELNS_15FloatRoundStyleE2ESI_EENS1_15EpilogueDefaultEEEEEvvEEEEvNT_6ParamsE)
        /*0014*/ 	.word	0x00000000


	//----- nvinfo : EIATTR_MIN_STACK_SIZE
	.align		4
.L_14:
        /*0018*/ 	.byte	0x04, 0x12
        /*001a*/ 	.short	(.L_16 - .L_15)
	.align		4
.L_15:
        /*001c*/ 	.word	index@(_ZN7cutlass13device_kernelINS_4gemm6kernel13GemmUniversalIN4cute5tupleIJiiiiEEENS1_10collective13CollectiveMmaINS1_37MainloopSm90TmaGmmaWarpSpecializedFP8ILi28ENS5_IJNS4_1CILi1EEENSA_ILi2EEESB_EEENS1_32KernelTmaWarpSpecializedPingpongEEENS5_IJNSA_ILi64EEESG_SG_EEENS_12float_e5m2_tENS5_IJlSB_lEEESI_SJ_NS4_8TiledMMAINS4_8MMA_AtomIJNS4_4SM904GMMA30MMA_64x64x32_F32E5M2E5M2_SS_TNILNSN_7ScaleInE1ELSP_1EEEEEENS4_6LayoutINS5_IJSB_SB_SB_EEENS5_IJNSA_ILi0EEESU_SU_EEEEENS5_IJNS4_10UnderscoreESX_SX_EEEEENS4_23SM90_TMA_LOAD_MULTICASTENS4_14ComposedLayoutINS4_7SwizzleILi2ELi4ELi3EEENS4_18smem_ptr_flag_bitsILi8EEENSS_INS5_IJNSA_ILi8EEESG_EEENS5_IJSG_SB_EEEEEEEvNS4_8identityENS4_13SM90_TMA_LOADES1A_vS1B_EENS_8epilogue10collective6detail29Sm90TmaWarpSpecializedAdapterINS1F_15DefaultEpilogueISI_SJ_SJ_NS1E_6thread17LinearCombinationISI_Li1EffLNS1J_9ScaleType4KindE0ELNS_15FloatRoundStyleE2ESI_EENS1_15EpilogueDefaultEEEEEvvEEEEvNT_6ParamsE)
        /*0020*/ 	.word	0x00000000
.L_16:


//--------------------- .nv.compat                --------------------------
	.section	.nv.compat,"",@"SHT_CUDA_COMPAT_INFO"
	.align	4
        /*0000*/ 	.byte	0x02, 0x09, 0x01, 0x00, 0x02, 0x02, 0x04, 0x00, 0x02, 0x05, 0x05, 0x00, 0x03, 0x07, 0x01, 0x01
        /*0010*/ 	.byte	0x02, 0x03, 0x01, 0x00, 0x02, 0x06, 0x01, 0x00, 0x04, 0x0b, 0x08, 0x00, 0x00, 0x00, 0x00, 0x00
        /*0020*/ 	.byte	0x00, 0x00, 0x00, 0x00


//--------------------- .nv.info._ZN7cutlass13device_kernelINS_4gemm6kernel13GemmUniversalIN4cute5tupleIJiiiiEEENS1_10collective13CollectiveMmaINS1_37MainloopSm90TmaGmmaWarpSpecializedFP8ILi28ENS5_IJNS4_1CILi1EEENSA_ILi2EEESB_EEENS1_32KernelTmaWarpSpecializedPingpongEEENS5_IJNSA_ILi64EEESG_SG_EEENS_12float_e5m2_tENS5_IJlSB_lEEESI_SJ_NS4_8TiledMMAINS4_8MMA_AtomIJNS4_4SM904GMMA30MMA_64x64x32_F32E5M2E5M2_SS_TNILNSN_7ScaleInE1ELSP_1EEEEEENS4_6LayoutINS5_IJSB_SB_SB_EEENS5_IJNSA_ILi0EEESU_SU_EEEEENS5_IJNS4_10UnderscoreESX_SX_EEEEENS4_23SM90_TMA_LOAD_MULTICASTENS4_14ComposedLayoutINS4_7SwizzleILi2ELi4ELi3EEENS4_18smem_ptr_flag_bitsILi8EEENSS_INS5_IJNSA_ILi8EEESG_EEENS5_IJSG_SB_EEEEEEEvNS4_8identityENS4_13SM90_TMA_LOADES1A_vS1B_EENS_8epilogue10collective6detail29Sm90TmaWarpSpecializedAdapterINS1F_15DefaultEpilogueISI_SJ_SJ_NS1E_6thread17LinearCombinationISI_Li1EffLNS1J_9ScaleType4KindE0ELNS_15FloatRoundStyleE2ESI_EENS1_15EpilogueDefaultEEEEEvvEEEEvNT_6ParamsE --------------------------
	.section	.nv.info._ZN7cutlass13device_kernelINS_4gemm6kernel13GemmUniversalIN4cute5tupleIJiiiiEEENS1_10collective13CollectiveMmaINS1_37MainloopSm90TmaGmmaWarpSpecializedFP8ILi28ENS5_IJNS4_1CILi1EEENSA_ILi2EEESB_EEENS1_32KernelTmaWarpSpecializedPingpongEEENS5_IJNSA_ILi64EEESG_SG_EEENS_12float_e5m2_tENS5_IJlSB_lEEESI_SJ_NS4_8TiledMMAINS4_8MMA_AtomIJNS4_4SM904GMMA30MMA_64x64x32_F32E5M2E5M2_SS_TNILNSN_7ScaleInE1ELSP_1EEEEEENS4_6LayoutINS5_IJSB_SB_SB_EEENS5_IJNSA_ILi0EEESU_SU_EEEEENS5_IJNS4_10UnderscoreESX_SX_EEEEENS4_23SM90_TMA_LOAD_MULTICASTENS4_14ComposedLayoutINS4_7SwizzleILi2ELi4ELi3EEENS4_18smem_ptr_flag_bitsILi8EEENSS_INS5_IJNSA_ILi8EEESG_EEENS5_IJSG_SB_EEEEEEEvNS4_8identityENS4_13SM90_TMA_LOADES1A_vS1B_EENS_8epilogue10collective6detail29Sm90TmaWarpSpecializedAdapterINS1F_15DefaultEpilogueISI_SJ_SJ_NS1E_6thread17LinearCombinationISI_Li1EffLNS1J_9ScaleType4KindE0ELNS_15FloatRoundStyleE2ESI_EENS1_15EpilogueDefaultEEEEEvvEEEEvNT_6ParamsE,"",@"SHT_CUDA_INFO"
	.sectionflags	@""
	.align	4


	//----- nvinfo : EIATTR_CUDA_API_VERSION
	.align		4
        /*0000*/ 	.byte	0x04, 0x37
        /*0002*/ 	.short	(.L_18 - .L_17)
.L_17:
        /*0004*/ 	.word	0x00000082


	//----- nvinfo : EIATTR_KPARAM_INFO
	.align		4
.L_18:
        /*0008*/ 	.byte	0x04, 0x17
        /*000a*/ 	.short	(.L_20 - .L_19)
.L_19:
        /*000c*/ 	.word	0x00000000
        /*0010*/ 	.short	0x0000
        /*0012*/ 	.short	0x0070
        /*0014*/ 	.byte	0x00, 0xf0, 0x01, 0x10


	//----- nvinfo : EIATTR_SPARSE_MMA_MASK
	.align		4
.L_20:
        /*0018*/ 	.byte	0x03, 0x50
        /*001a*/ 	.short	0x0000


	//----- nvinfo : EIATTR_MAXREG_COUNT
	.align		4
        /*001c*/ 	.byte	0x03, 0x1b
        /*001e*/ 	.short	0x00a8


	//----- nvinfo : EIATTR_NUM_BARRIERS
	.align		4
        /*0020*/ 	.byte	0x02, 0x4c
        /*0022*/ 	.byte	0x01
	.zero		1


	//----- nvinfo : EIATTR_MERCURY_ISA_VERSION
	.align		4
        /*0024*/ 	.byte	0x03, 0x5f
        /*0026*/ 	.short	0x0101


	//----- nvinfo : EIATTR_INT_WARP_WIDE_INSTR_OFFSETS
	.align		4
        /*0028*/ 	.byte	0x04, 0x31
        /*002a*/ 	.short	(.L_22 - .L_21)


	//   ....[0]....
.L_21:
        /*002c*/ 	.word	0x00000800


	//   ....[1]....
        /*0030*/ 	.word	0x00000840


	//   ....[2]....
        /*0034*/ 	.word	0x00000970


	//   ....[3]....
        /*0038*/ 	.word	0x000009a0


	//   ....[4]....
        /*003c*/ 	.word	0x000009b0


	//   ....[5]....
        /*0040*/ 	.word	0x000009c0


	//   ....[6]....
        /*0044*/ 	.word	0x00000a40


	//   ....[7]....
        /*0048*/ 	.word	0x00000a90


	//   ....[8]....
        /*004c*/ 	.word	0x00002a20


	//----- nvinfo : EIATTR_COOP_GROUP_MASK_REGIDS
	.align		4
.L_22:
        /*0050*/ 	.byte	0x04, 0x29
        /*0052*/ 	.short	(.L_24 - .L_23)


	//   ....[0]....
.L_23:
        /*0054*/ 	.word	0xffffffff


	//   ....[1]....
        /*0058*/ 	.word	0xffffffff


	//   ....[2]....
        /*005c*/ 	.word	0xffffffff


	//   ....[3]....
        /*0060*/ 	.word	0xffffffff


	//   ....[4]....
        /*0064*/ 	.word	0xffffffff


	//   ....[5]....
        /*0068*/ 	.word	0xffffffff


	//   ....[6]....
        /*006c*/ 	.word	0xffffffff


	//----- nvinfo : EIATTR_COOP_GROUP_INSTR_OFFSETS
	.align		4
.L_24:
        /*0070*/ 	.byte	0x04, 0x28
        /*0072*/ 	.short	(.L_26 - .L_25)


	//   ....[0]....
.L_25:
        /*0074*/ 	.word	0x00000060


	//   ....[1]....
        /*0078*/ 	.word	0x00000070


	//   ....[2]....
        /*007c*/ 	.word	0x00000130


	//   ....[3]....
        /*0080*/ 	.word	0x00000600


	//   ....[4]....
        /*0084*/ 	.word	0x00000640


	//   ....[5]....
        /*0088*/ 	.word	0x000006c0


	//   ....[6]....
        /*008c*/ 	.word	0x00000c00


	//----- nvinfo : EIATTR_REG_RECONFIG
	.align		4
.L_26:
        /*0090*/ 	.byte	0x01, 0x54
	.zero		2


	//----- nvinfo : EIATTR_MBARRIER_INSTR_OFFSETS
	.align		4
        /*0094*/ 	.byte	0x04, 0x39
        /*0096*/ 	.short	(.L_28 - .L_27)


	//   ....[0]....
.L_27:
        /*0098*/ 	.word	0x00000260
        /*009c*/ 	.word	0x000000ff
        /*00a0*/ 	.word	0x00000000
        /*00a4*/ 	.short	0x0100
        /*00a6*/ 	.byte	0x08
	.zero		1


	//   ....[1]....
        /*00a8*/ 	.word	0x00000270
        /*00ac*/ 	.word	0x000000ff
        /*00b0*/ 	.word	0x000000e0
        /*00b4*/ 	.short	0x0100
        /*00b6*/ 	.byte	0x08
	.zero		1


	//   ....[2]....
        /*00b8*/ 	.word	0x00000280
        /*00bc*/ 	.word	0x000000ff
        /*00c0*/ 	.word	0x00000008
        /*00c4*/ 	.short	0x0100
        /*00c6*/ 	.byte	0x08
	.zero		1


	//   ....[3]....
        /*00c8*/ 	.word	0x00000290
        /*00cc*/ 	.word	0x000000ff
        /*00d0*/ 	.word	0x000000e8
        /*00d4*/ 	.short	0x0100
        /*00d6*/ 	.byte	0x08
	.zero		1


	//   ....[4]....
        /*00d8*/ 	.word	0x000002a0
        /*00dc*/ 	.word	0x000000ff
        /*00e0*/ 	.word	0x00000010
        /*00e4*/ 	.short	0x0100
        /*00e6*/ 	.byte	0x08
	.zero		1


	//   ....[5]....
        /*00e8*/ 	.word	0x000002b0
        /*00ec*/ 	.word	0x000000ff
        /*00f0*/ 	.word	0x000000f0
        /*00f4*/ 	.short	0x0100
        /*00f6*/ 	.byte	0x08
	.zero		1


	//   ....[6]....
        /*00f8*/ 	.word	0x000002c0
        /*00fc*/ 	.word	0x000000ff
        /*0100*/ 	.word	0x00000018
        /*0104*/ 	.short	0x0100
        /*0106*/ 	.byte	0x08
	.zero		1


	//   ....[7]....
        /*0108*/ 	.word	0x000002d0
        /*010c*/ 	.word	0x000000ff
        /*0110*/ 	.word	0x000000f8
        /*0114*/ 	.short	0x0100
        /*0116*/ 	.byte	0x08
	.zero		1


	//   ....[8]....
        /*0118*/ 	.word	0x000002e0
        /*011c*/ 	.word	0x000000ff
        /*0120*/ 	.word	0x00000020
        /*0124*/ 	.short	0x0100
        /*0126*/ 	.byte	0x08
	.zero		1


	//   ....[9]....
        /*0128*/ 	.word	0x000002f0
        /*012c*/ 	.word	0x000000ff
        /*0130*/ 	.word	0x00000100
        /*0134*/ 	.short	0x0100
        /*0136*/ 	.byte	0x08
	.zero		1


	//   ....[10]....
        /*0138*/ 	.word	0x00000300
        /*013c*/ 	.word	0x000000ff
        /*0140*/ 	.word	0x00000028
        /*0144*/ 	.short	0x0100
        /*0146*/ 	.byte	0x08
	.zero		1


	//   ....[11]....
        /*0148*/ 	.word	0x00000310
        /*014c*/ 	.word	0x000000ff
        /*0150*/ 	.word	0x00000108
        /*0154*/ 	.short	0x0100
        /*0156*/ 	.byte	0x08
	.zero		1


	//   ....[12]....
        /*0158*/ 	.word	0x00000320
        /*015c*/ 	.word	0x000000ff
        /*0160*/ 	.word	0x00000030
        /*0164*/ 	.short	0x0100
        /*0166*/ 	.byte	0x08
	.zero		1


	//   ....[13]....
        /*0168*/ 	.word	0x00000330
        /*016c*/ 	.word	0x000000ff
        /*0170*/ 	.word	0x00000110
        /*0174*/ 	.short	0x0100
        /*0176*/ 	.byte	0x08
	.zero		1


	//   ....[14]....
        /*0178*/ 	.word	0x00000340
        /*017c*/ 	.word	0x000000ff
        /*0180*/ 	.word	0x00000038
        /*0184*/ 	.short	0x0100
        /*0186*/ 	.byte	0x08
	.zero		1


	//   ....[15]....
        /*0188*/ 	.word	0x00000350
        /*018c*/ 	.word	0x000000ff
        /*0190*/ 	.word	0x00000118
        /*0194*/ 	.short	0x0100
        /*0196*/ 	.byte	0x08
	.zero		1


	//   ....[16]....
        /*0198*/ 	.word	0x00000360
        /*019c*/ 	.word	0x000000ff
        /*01a0*/ 	.word	0x00000040
        /*01a4*/ 	.short	0x0100
        /*01a6*/ 	.byte	0x08
	.zero		1


	//   ....[17]....
        /*01a8*/ 	.word	0x00000370
        /*01ac*/ 	.word	0x000000ff
        /*01b0*/ 	.word	0x00000120
        /*01b4*/ 	.short	0x0100
        /*01b6*/ 	.byte	0x08
	.zero		1


	//   ....[18]....
        /*01b8*/ 	.word	0x00000380
        /*01bc*/ 	.word	0x000000ff
        /*01c0*/ 	.word	0x00000048
        /*01c4*/ 	.short	0x0100
        /*01c6*/ 	.byte	0x08
	.zero		1


	//   ....[19]....
        /*01c8*/ 	.word	0x00000390
        /*01cc*/ 	.word	0x000000ff
        /*01d0*/ 	.word	0x00000128
        /*01d4*/ 	.short	0x0100
        /*01d6*/ 	.byte	0x08
	.zero		1


	//   ....[20]....
        /*01d8*/ 	.word	0x000003a0
        /*01dc*/ 	.word	0x000000ff
        /*01e0*/ 	.word	0x00000050
        /*01e4*/ 	.short	0x0100
        /*01e6*/ 	.byte	0x08
	.zero		1


	//   ....[21]....
        /*01e8*/ 	.word	0x000003b0
        /*01ec*/ 	.word	0x000000ff
        /*01f0*/ 	.word	0x00000130
        /*01f4*/ 	.short	0x0100
        /*01f6*/ 	.byte	0x08
	.zero		1


	//   ....[22]....
        /*01f8*/ 	.word	0x000003c0
        /*01fc*/ 	.word	0x000000ff
        /*0200*/ 	.word	0x00000058
        /*0204*/ 	.short	0x0100
        /*0206*/ 	.byte	0x08
	.zero		1


	//   ....[23]....
        /*0208*/ 	.word	0x000003d0
        /*020c*/ 	.word	0x000000ff
        /*0210*/ 	.word	0x00000138
        /*0214*/ 	.short	0x0100
        /*0216*/ 	.byte	0x08
	.zero		1


	//   ....[24]....
        /*0218*/ 	.word	0x000003e0
        /*021c*/ 	.word	0x000000ff
        /*0220*/ 	.word	0x00000060
        /*0224*/ 	.short	0x0100
        /*0226*/ 	.byte	0x08
	.zero		1


	//   ....[25]....
        /*0228*/ 	.word	0x000003f0
        /*022c*/ 	.word	0x000000ff
        /*0230*/ 	.word	0x00000140
        /*0234*/ 	.short	0x0100
        /*0236*/ 	.byte	0x08
	.zero		1


	//   ....[26]....
        /*0238*/ 	.word	0x00000400
        /*023c*/ 	.word	0x000000ff
        /*0240*/ 	.word	0x00000068
        /*0244*/ 	.short	0x0100
        /*0246*/ 	.byte	0x08
	.zero		1


	//   ....[27]....
        /*0248*/ 	.word	0x00000410
        /*024c*/ 	.word	0x000000ff
        /*0250*/ 	.word	0x00000148
        /*0254*/ 	.short	0x0100
        /*0256*/ 	.byte	0x08
	.zero		1


	//   ....[28]....
        /*0258*/ 	.word	0x00000420
        /*025c*/ 	.word	0x000000ff
        /*0260*/ 	.word	0x00000070
        /*0264*/ 	.short	0x0100
        /*0266*/ 	.byte	0x08
	.zero		1


	//   ....[29]....
        /*0268*/ 	.word	0x00000430
        /*026c*/ 	.word	0x000000ff
        /*0270*/ 	.word	0x00000150
        /*0274*/ 	.short	0x0100
        /*0276*/ 	.byte	0x08
	.zero		1


	//   ....[30]....
        /*0278*/ 	.word	0x00000440
        /*027c*/ 	.word	0x000000ff
        /*0280*/ 	.word	0x00000078
        /*0284*/ 	.short	0x0100
        /*0286*/ 	.byte	0x08
	.zero		1


	//   ....[31]....
        /*0288*/ 	.word	0x00000450
        /*028c*/ 	.word	0x000000ff
        /*0290*/ 	.word	0x00000158
        /*0294*/ 	.short	0x0100
        /*0296*/ 	.byte	0x08
	.zero		1


	//   ....[32]....
        /*0298*/ 	.word	0x00000460
        /*029c*/ 	.word	0x000000ff
        /*02a0*/ 	.word	0x00000080
        /*02a4*/ 	.short	0x0100
        /*02a6*/ 	.byte	0x08
	.zero		1


	//   ....[33]....
        /*02a8*/ 	.word	0x00000470
        /*02ac*/ 	.word	0x000000ff
        /*02b0*/ 	.word	0x00000160
        /*02b4*/ 	.short	0x0100
        /*02b6*/ 	.byte	0x08
	.zero		1


	//   ....[34]....
        /*02b8*/ 	.word	0x00000480
        /*02bc*/ 	.word	0x000000ff
        /*02c0*/ 	.word	0x00000088
        /*02c4*/ 	.short	0x0100
        /*02c6*/ 	.byte	0x08
	.zero		1


	//   ....[35]....
        /*02c8*/ 	.word	0x00000490
        /*02cc*/ 	.word	0x000000ff
        /*02d0*/ 	.word	0x00000168
        /*02d4*/ 	.short	0x0100
        /*02d6*/ 	.byte	0x08
	.zero		1


	//   ....[36]....
        /*02d8*/ 	.word	0x000004a0
        /*02dc*/ 	.word	0x000000ff
        /*02e0*/ 	.word	0x00000090
        /*02e4*/ 	.short	0x0100
        /*02e6*/ 	.byte	0x08
	.zero		1


	//   ....[37]....
        /*02e8*/ 	.word	0x000004b0
        /*02ec*/ 	.word	0x000000ff
        /*02f0*/ 	.word	0x00000170
        /*02f4*/ 	.short	0x0100
        /*02f6*/ 	.byte	0x08
	.zero		1


	//   ....[38]....
        /*02f8*/ 	.word	0x000004c0
        /*02fc*/ 	.word	0x000000ff
        /*0300*/ 	.word	0x00000098
        /*0304*/ 	.short	0x0100
        /*0306*/ 	.byte	0x08
	.zero		1


	//   ....[39]....
        /*0308*/ 	.word	0x000004d0
        /*030c*/ 	.word	0x000000ff
        /*0310*/ 	.word	0x00000178
        /*0314*/ 	.short	0x0100
        /*0316*/ 	.byte	0x08
	.zero		1


	//   ....[40]....
        /*0318*/ 	.word	0x000004e0
        /*031c*/ 	.word	0x000000ff
        /*0320*/ 	.word	0x000000a0
        /*0324*/ 	.short	0x0100
        /*0326*/ 	.byte	0x08
	.zero		1


	//   ....[41]....
        /*0328*/ 	.word	0x000004f0
        /*032c*/ 	.word	0x000000ff
        /*0330*/ 	.word	0x00000180
        /*0334*/ 	.short	0x0100
        /*0336*/ 	.byte	0x08
	.zero		1


	//   ....[42]....
        /*0338*/ 	.word	0x00000500
        /*033c*/ 	.word	0x000000ff
        /*0340*/ 	.word	0x000000a8
        /*0344*/ 	.short	0x0100
        /*0346*/ 	.byte	0x08
	.zero		1


	//   ....[43]....
        /*0348*/ 	.word	0x00000510
        /*034c*/ 	.word	0x000000ff
        /*0350*/ 	.word	0x00000188
        /*0354*/ 	.short	0x0100
        /*0356*/ 	.byte	0x08
	.zero		1


	//   ....[44]....
        /*0358*/ 	.word	0x00000520
        /*035c*/ 	.word	0x000000ff
        /*0360*/ 	.word	0x000000b0
        /*0364*/ 	.short	0x0100
        /*0366*/ 	.byte	0x08
	.zero		1


	//   ....[45]....
        /*0368*/ 	.word	0x00000530
        /*036c*/ 	.word	0x000000ff
        /*0370*/ 	.word	0x00000190
        /*0374*/ 	.short	0x0100
        /*0376*/ 	.byte	0x08
	.zero		1


	//   ....[46]....
        /*0378*/ 	.word	0x00000540
        /*037c*/ 	.word	0x000000ff
        /*0380*/ 	.word	0x000000b8
        /*0384*/ 	.short	0x0100
        /*0386*/ 	.byte	0x08
	.zero		1


	//   ....[47]....
        /*0388*/ 	.word	0x00000550
        /*038c*/ 	.word	0x000000ff
        /*0390*/ 	.word	0x00000198
        /*0394*/ 	.short	0x0100
        /*0396*/ 	.byte	0x08
	.zero		1


	//   ....[48]....
        /*0398*/ 	.word	0x00000560
        /*039c*/ 	.word	0x000000ff
        /*03a0*/ 	.word	0x000000c0
        /*03a4*/ 	.short	0x0100
        /*03a6*/ 	.byte	0x08
	.zero		1


	//   ....[49]....
        /*03a8*/ 	.word	0x00000570
        /*03ac*/ 	.word	0x000000ff
        /*03b0*/ 	.word	0x000001a0
        /*03b4*/ 	.short	0x0100
        /*03b6*/ 	.byte	0x08
	.zero		1


	//   ....[50]....
        /*03b8*/ 	.word	0x00000580
        /*03bc*/ 	.word	0x000000ff
        /*03c0*/ 	.word	0x000000c8
        /*03c4*/ 	.short	0x0100
        /*03c6*/ 	.byte	0x08
	.zero		1


	//   ....[51]....
        /*03c8*/ 	.word	0x00000590
        /*03cc*/ 	.word	0x000000ff
        /*03d0*/ 	.word	0x000001a8
        /*03d4*/ 	.short	0x0100
        /*03d6*/ 	.byte	0x08
	.zero		1


	//   ....[52]....
        /*03d8*/ 	.word	0x000005a0
        /*03dc*/ 	.word	0x000000ff
        /*03e0*/ 	.word	0x000000d0
        /*03e4*/ 	.short	0x0100
        /*03e6*/ 	.byte	0x08
	.zero		1


	//   ....[53]....
        /*03e8*/ 	.word	0x000005b0
        /*03ec*/ 	.word	0x000000ff
        /*03f0*/ 	.word	0x000001b0
        /*03f4*/ 	.short	0x0100
        /*03f6*/ 	.byte	0x08
	.zero		1


	//   ....[54]....
        /*03f8*/ 	.word	0x000005c0
        /*03fc*/ 	.word	0x000000ff
        /*0400*/ 	.word	0x000000d8
        /*0404*/ 	.short	0x0100
        /*0406*/ 	.byte	0x08
	.zero		1


	//   ....[55]....
        /*0408*/ 	.word	0x000005d0
        /*040c*/ 	.word	0x000000ff
        /*0410*/ 	.word	0x000001b8
        /*0414*/ 	.short	0x0100
        /*0416*/ 	.byte	0x08
	.zero		1


	//   ....[56]....
        /*0418*/ 	.word	0x00000ac0
        /*041c*/ 	.word	0x000000ff
        /*0420*/ 	.word	0x000001f0
        /*0424*/ 	.short	0x0100
        /*0426*/ 	.byte	0x08
	.zero		1


	//   ....[57]....
        /*0428*/ 	.word	0x00000b50
        /*042c*/ 	.word	0x000000ff
        /*0430*/ 	.word	0x000001f8
        /*0434*/ 	.short	0x0100
        /*0436*/ 	.byte	0x08
	.zero		1


	//   ....[58]....
        /*0438*/ 	.word	0x00000b80
        /*043c*/ 	.word	0x000000ff
        /*0440*/ 	.word	0x000001d0
        /*0444*/ 	.short	0x0100
        /*0446*/ 	.byte	0x09
	.zero		1


	//   ....[59]....
        /*0448*/ 	.word	0x00000b90
        /*044c*/ 	.word	0x000000ff
        /*0450*/ 	.word	0x000001d8
        /*0454*/ 	.short	0x0100
        /*0456*/ 	.byte	0x09
	.zero		1


	//   ....[60]....
        /*0458*/ 	.word	0x00000ba0
        /*045c*/ 	.word	0x000000ff
        /*0460*/ 	.word	0x000001e0
        /*0464*/ 	.short	0x0100
        /*0466*/ 	.byte	0x09
	.zero		1


	//   ....[61]....
        /*0468*/ 	.word	0x00000bb0
        /*046c*/ 	.word	0x000000ff
        /*0470*/ 	.word	0x000001e8
        /*0474*/ 	.short	0x0100
        /*0476*/ 	.byte	0x09
	.zero		1


	//   ....[62]....
        /*0478*/ 	.word	0x00001990
        /*047c*/ 	.word	0x000000ff
        /*0480*/ 	.word	0xfffffff8
        /*0484*/ 	.short	0x010a
        /*0486*/ 	.byte	0x0f
	.zero		1


	//   ....[63]....
        /*0488*/ 	.word	0x00001c70
        /*048c*/ 	.word	0x000000ff
        /*0490*/ 	.word	0x00000000
        /*0494*/ 	.short	0x010a
        /*0496*/ 	.byte	0x06
	.zero		1


	//   ....[64]....
        /*0498*/ 	.word	0x00001cb0
        /*049c*/ 	.word	0x000000ff
        /*04a0*/ 	.word	0x00000000
        /*04a4*/ 	.short	0x010a
        /*04a6*/ 	.byte	0x06
	.zero		1


	//   ....[65]....
        /*04a8*/ 	.word	0x00002230
        /*04ac*/ 	.word	0x000000ff
        /*04b0*/ 	.word	0x00000000
        /*04b4*/ 	.short	0x010a
        /*04b6*/ 	.byte	0x09
	.zero		1


	//   ....[66]....
        /*04b8*/ 	.word	0x00002270
        /*04bc*/ 	.word	0x000000ff
        /*04c0*/ 	.word	0x00000000
        /*04c4*/ 	.short	0x010a
        /*04c6*/ 	.byte	0x09
	.zero		1


	//   ....[67]....
        /*04c8*/ 	.word	0x00002650
        /*04cc*/ 	.word	0x00000013
        /*04d0*/ 	.word	0x00000000
        /*04d4*/ 	.short	0x0101
        /*04d6*/ 	.byte	0x3f
	.zero		1


	//   ....[68]....
        /*04d8*/ 	.word	0x000029c0
        /*04dc*/ 	.word	0x0000000f
        /*04e0*/ 	.word	0x00000000
        /*04e4*/ 	.short	0x0101
        /*04e6*/ 	.byte	0x17
	.zero		1


	//   ....[69]....
        /*04e8*/ 	.word	0x00002ad0
        /*04ec*/ 	.word	0x0000000f
        /*04f0*/ 	.word	0x00000000
        /*04f4*/ 	.short	0x0101
        /*04f6*/ 	.byte	0x3f
	.zero		1


	//   ....[70]....
        /*04f8*/ 	.word	0x00002b80
        /*04fc*/ 	.word	0x000000ff
        /*0500*/ 	.word	0x00000008
        /*0504*/ 	.short	0x010a
        /*0506*/ 	.byte	0x0f
	.zero		1


	//   ....[71]....
        /*0508*/ 	.word	0x000053e0
        /*050c*/ 	.word	0x00000004
        /*0510*/ 	.word	0x00000000
        /*0514*/ 	.short	0x0101
        /*0516*/ 	.byte	0x17
	.zero		1


	//   ....[72]....
        /*0518*/ 	.word	0x00005d00
        /*051c*/ 	.word	0x00000013
        /*0520*/ 	.word	0x000000e0
        /*0524*/ 	.short	0x010a
        /*0526*/ 	.byte	0x3f
	.zero		1


	//   ....[73]....
        /*0528*/ 	.word	0x000060b0
        /*052c*/ 	.word	0x00000004
        /*0530*/ 	.word	0x000001f8
        /*0534*/ 	.short	0x0101
        /*0536*/ 	.byte	0x3f
	.zero		1


	//   ....[74]....
        /*0538*/ 	.word	0x000067e0
        /*053c*/ 	.word	0x00000005
        /*0540*/ 	.word	0x00000000
        /*0544*/ 	.short	0x010a
        /*0546*/ 	.byte	0x3f
	.zero		1


	//   ....[75]....
        /*0548*/ 	.word	0x00006860
        /*054c*/ 	.word	0x00000007
        /*0550*/ 	.word	0x00000000
        /*0554*/ 	.short	0x010a
        /*0556*/ 	.byte	0x3f
	.zero		1


	//   ....[76]....
        /*0558*/ 	.word	0x000068f0
        /*055c*/ 	.word	0x00000006
        /*0560*/ 	.word	0x00000000
        /*0564*/ 	.short	0x010a
        /*0566*/ 	.byte	0x3f
	.zero		1


	//   ....[77]....
        /*0568*/ 	.word	0x00006980
        /*056c*/ 	.word	0x00000009
        /*0570*/ 	.word	0x00000000
        /*0574*/ 	.short	0x010a
        /*0576*/ 	.byte	0x3f
	.zero		1


	//   ....[78]....
        /*0578*/ 	.word	0x00006a10
        /*057c*/ 	.word	0x00000006
        /*0580*/ 	.word	0x00000000
        /*0584*/ 	.short	0x010a
        /*0586*/ 	.byte	0x3f
	.zero		1


	//   ....[79]....
        /*0588*/ 	.word	0x00006aa0
        /*058c*/ 	.word	0x00000009
        /*0590*/ 	.word	0x00000000
        /*0594*/ 	.short	0x010a
        /*0596*/ 	.byte	0x3f
	.zero		1


	//   ....[80]....
        /*0598*/ 	.word	0x00006b30
        /*059c*/ 	.word	0x00000006
        /*05a0*/ 	.word	0x00000000
        /*05a4*/ 	.short	0x010a
        /*05a6*/ 	.byte	0x3f
	.zero		1


	//   ....[81]....
        /*05a8*/ 	.word	0x00006bc0
        /*05ac*/ 	.word	0x00000009
        /*05b0*/ 	.word	0x00000000
        /*05b4*/ 	.short	0x010a
        /*05b6*/ 	.byte	0x3f
	.zero		1


	//   ....[82]....
        /*05b8*/ 	.word	0x00006c50
        /*05bc*/ 	.word	0x00000006
        /*05c0*/ 	.word	0x00000000
        /*05c4*/ 	.short	0x010a
        /*05c6*/ 	.byte	0x3f
	.zero		1


	//   ....[83]....
        /*05c8*/ 	.word	0x00006ce0
        /*05cc*/ 	.word	0x00000009
        /*05d0*/ 	.word	0x00000000
        /*05d4*/ 	.short	0x010a
        /*05d6*/ 	.byte	0x3f
	.zero		1


	//   ....[84]....
        /*05d8*/ 	.word	0x00006d70
        /*05dc*/ 	.word	0x00000006
        /*05e0*/ 	.word	0x00000000
        /*05e4*/ 	.short	0x010a
        /*05e6*/ 	.byte	0x3f
	.zero		1


	//   ....[85]....
        /*05e8*/ 	.word	0x00006e00
        /*05ec*/ 	.word	0x00000009
        /*05f0*/ 	.word	0x00000000
        /*05f4*/ 	.short	0x010a
        /*05f6*/ 	.byte	0x3f
	.zero		1


	//   ....[86]....
        /*05f8*/ 	.word	0x00006e90
        /*05fc*/ 	.word	0x00000006
        /*0600*/ 	.word	0x00000000
        /*0604*/ 	.short	0x010a
        /*0606*/ 	.byte	0x3f
	.zero		1


	//   ....[87]....
        /*0608*/ 	.word	0x00006f20
        /*060c*/ 	.word	0x00000009
        /*0610*/ 	.word	0x00000000
        /*0614*/ 	.short	0x010a
        /*0616*/ 	.byte	0x3f
	.zero		1


	//   ....[88]....
        /*0618*/ 	.word	0x00006fb0
        /*061c*/ 	.word	0x00000006
        /*0620*/ 	.word	0x00000000
        /*0624*/ 	.short	0x010a
        /*0626*/ 	.byte	0x3f
	.zero		1


	//   ....[89]....
        /*0628*/ 	.word	0x00007040
        /*062c*/ 	.word	0x00000009
        /*0630*/ 	.word	0x00000000
        /*0634*/ 	.short	0x010a
        /*0636*/ 	.byte	0x3f
	.zero		1


	//   ....[90]....
        /*0638*/ 	.word	0x000070d0
        /*063c*/ 	.word	0x00000006
        /*0640*/ 	.word	0x00000000
        /*0644*/ 	.short	0x010a
        /*0646*/ 	.byte	0x3f
	.zero		1


	//   ....[91]....
        /*0648*/ 	.word	0x00007160
        /*064c*/ 	.word	0x00000009
        /*0650*/ 	.word	0x00000000
        /*0654*/ 	.short	0x010a
        /*0656*/ 	.byte	0x3f
	.zero		1


	//   ....[92]....
        /*0658*/ 	.word	0x000071f0
        /*065c*/ 	.word	0x00000006
        /*0660*/ 	.word	0x00000000
        /*0664*/ 	.short	0x010a
        /*0666*/ 	.byte	0x3f
	.zero		1


	//   ....[93]....
        /*0668*/ 	.word	0x00007280
        /*066c*/ 	.word	0x00000009
        /*0670*/ 	.word	0x00000000
        /*0674*/ 	.short	0x010a
        /*0676*/ 	.byte	0x3f
	.zero		1


	//   ....[94]....
        /*0678*/ 	.word	0x00007310
        /*067c*/ 	.word	0x00000006
        /*0680*/ 	.word	0x00000000
        /*0684*/ 	.short	0x010a
        /*0686*/ 	.byte	0x3f
	.zero		1


	//   ....[95]....
        /*0688*/ 	.word	0x000073a0
        /*068c*/ 	.word	0x00000009
        /*0690*/ 	.word	0x00000000
        /*0694*/ 	.short	0x010a
        /*0696*/ 	.byte	0x3f
	.zero		1


	//   ....[96]....
        /*0698*/ 	.word	0x00007430
        /*069c*/ 	.word	0x00000006
        /*06a0*/ 	.word	0x00000000
        /*06a4*/ 	.short	0x010a
        /*06a6*/ 	.byte	0x3f
	.zero		1


	//   ....[97]....
        /*06a8*/ 	.word	0x000074c0
        /*06ac*/ 	.word	0x00000009
        /*06b0*/ 	.word	0x00000000
        /*06b4*/ 	.short	0x010a
        /*06b6*/ 	.byte	0x3f
	.zero		1


	//   ....[98]....
        /*06b8*/ 	.word	0x00007550
        /*06bc*/ 	.word	0x00000006
        /*06c0*/ 	.word	0x00000000
        /*06c4*/ 	.short	0x010a
        /*06c6*/ 	.byte	0x3f
	.zero		1


	//   ....[99]....
        /*06c8*/ 	.word	0x000075e0
        /*06cc*/ 	.word	0x00000009
        /*06d0*/ 	.word	0x00000000
        /*06d4*/ 	.short	0x010a
        /*06d6*/ 	.byte	0x3f
	.zero		1


	//   ....[100]....
        /*06d8*/ 	.word	0x00007670
        /*06dc*/ 	.word	0x00000006
        /*06e0*/ 	.word	0x00000000
        /*06e4*/ 	.short	0x010a
        /*06e6*/ 	.byte	0x3f
	.zero		1


	//   ....[101]....
        /*06e8*/ 	.word	0x00007700
        /*06ec*/ 	.word	0x00000003
        /*06f0*/ 	.word	0x00000000
        /*06f4*/ 	.short	0x010a
        /*06f6*/ 	.byte	0x3f
	.zero		1


	//   ....[102]....
        /*06f8*/ 	.word	0x00007770
        /*06fc*/ 	.word	0x0000000f
        /*0700*/ 	.word	0xfffffff8
        /*0704*/ 	.short	0x010a
        /*0706*/ 	.byte	0x3f
	.zero		1


	//   ....[103]....
        /*0708*/ 	.word	0x000077d0
        /*070c*/ 	.word	0x0000000f
        /*0710*/ 	.word	0x00000000
        /*0714*/ 	.short	0x010a
        /*0716*/ 	.byte	0x3f
	.zero		1


	//   ....[104]....
        /*0718*/ 	.word	0x00007830
        /*071c*/ 	.word	0x00000013
        /*0720*/ 	.word	0x00000000
        /*0724*/ 	.short	0x010a
        /*0726*/ 	.byte	0x3f
	.zero		1


	//   ....[105]....
        /*0728*/ 	.word	0x00007890
        /*072c*/ 	.word	0x0000000f
        /*0730*/ 	.word	0x00000008
        /*0734*/ 	.short	0x010a
        /*0736*/ 	.byte	0x3f
	.zero		1


	//   ....[106]....
        /*0738*/ 	.word	0x00007960
        /*073c*/ 	.word	0x00000013
        /*0740*/ 	.word	0x000000e0
        /*0744*/ 	.short	0x010a
        /*0746*/ 	.byte	0x3f
	.zero		1


	//   ....[107]....
        /*0748*/ 	.word	0x00007a40
        /*074c*/ 	.word	0x00000005
        /*0750*/ 	.word	0x00000000
        /*0754*/ 	.short	0x010a
        /*0756*/ 	.byte	0x3f
	.zero		1


	//   ....[108]....
        /*0758*/ 	.word	0x00007a90
        /*075c*/ 	.word	0x00000007
        /*0760*/ 	.word	0x00000000
        /*0764*/ 	.short	0x010a
        /*0766*/ 	.byte	0x3f
	.zero		1


	//   ....[109]....
        /*0768*/ 	.word	0x00007ae0
        /*076c*/ 	.word	0x00000006
        /*0770*/ 	.word	0x00000000
        /*0774*/ 	.short	0x010a
        /*0776*/ 	.byte	0x3f
	.zero		1


	//   ....[110]....
        /*0778*/ 	.word	0x00007b30
        /*077c*/ 	.word	0x00000009
        /*0780*/ 	.word	0x00000000
        /*0784*/ 	.short	0x010a
        /*0786*/ 	.byte	0x3f
	.zero		1


	//   ....[111]....
        /*0788*/ 	.word	0x00007b80
        /*078c*/ 	.word	0x00000006
        /*0790*/ 	.word	0x00000000
        /*0794*/ 	.short	0x010a
        /*0796*/ 	.byte	0x3f
	.zero		1


	//   ....[112]....
        /*0798*/ 	.word	0x00007bd0
        /*079c*/ 	.word	0x00000009
        /*07a0*/ 	.word	0x00000000
        /*07a4*/ 	.short	0x010a
        /*07a6*/ 	.byte	0x3f
	.zero		1


	//   ....[113]....
        /*07a8*/ 	.word	0x00007c20
        /*07ac*/ 	.word	0x00000006
        /*07b0*/ 	.word	0x00000000
        /*07b4*/ 	.short	0x010a
        /*07b6*/ 	.byte	0x3f
	.zero		1


	//   ....[114]....
        /*07b8*/ 	.word	0x00007c70
        /*07bc*/ 	.word	0x00000009
        /*07c0*/ 	.word	0x00000000
        /*07c4*/ 	.short	0x010a
        /*07c6*/ 	.byte	0x3f
	.zero		1


	//   ....[115]....
        /*07c8*/ 	.word	0x00007cc0
        /*07cc*/ 	.word	0x00000006
        /*07d0*/ 	.word	0x00000000
        /*07d4*/ 	.short	0x010a
        /*07d6*/ 	.byte	0x3f
	.zero		1


	//   ....[116]....
        /*07d8*/ 	.word	0x00007d10
        /*07dc*/ 	.word	0x00000009
        /*07e0*/ 	.word	0x00000000
        /*07e4*/ 	.short	0x010a
        /*07e6*/ 	.byte	0x3f
	.zero		1


	//   ....[117]....
        /*07e8*/ 	.word	0x00007d60
        /*07ec*/ 	.word	0x00000006
        /*07f0*/ 	.word	0x00000000
        /*07f4*/ 	.short	0x010a
        /*07f6*/ 	.byte	0x3f
	.zero		1


	//   ....[118]....
        /*07f8*/ 	.word	0x00007db0
        /*07fc*/ 	.word	0x00000009
        /*0800*/ 	.word	0x00000000
        /*0804*/ 	.short	0x010a
        /*0806*/ 	.byte	0x3f
	.zero		1


	//   ....[119]....
        /*0808*/ 	.word	0x00007e00
        /*080c*/ 	.word	0x00000006
        /*0810*/ 	.word	0x00000000
        /*0814*/ 	.short	0x010a
        /*0816*/ 	.byte	0x3f
	.zero		1


	//   ....[120]....
        /*0818*/ 	.word	0x00007e50
        /*081c*/ 	.word	0x00000009
        /*0820*/ 	.word	0x00000000
        /*0824*/ 	.short	0x010a
        /*0826*/ 	.byte	0x3f
	.zero		1


	//   ....[121]....
        /*0828*/ 	.word	0x00007ea0
        /*082c*/ 	.word	0x00000006
        /*0830*/ 	.word	0x00000000
        /*0834*/ 	.short	0x010a
        /*0836*/ 	.byte	0x3f
	.zero		1


	//   ....[122]....
        /*0838*/ 	.word	0x00007ef0
        /*083c*/ 	.word	0x00000009
        /*0840*/ 	.word	0x00000000
        /*0844*/ 	.short	0x010a
        /*0846*/ 	.byte	0x3f
	.zero		1


	//   ....[123]....
        /*0848*/ 	.word	0x00007f40
        /*084c*/ 	.word	0x00000006
        /*0850*/ 	.word	0x00000000
        /*0854*/ 	.short	0x010a
        /*0856*/ 	.byte	0x3f
	.zero		1


	//   ....[124]....
        /*0858*/ 	.word	0x00007f90
        /*085c*/ 	.word	0x00000009
        /*0860*/ 	.word	0x00000000
        /*0864*/ 	.short	0x010a
        /*0866*/ 	.byte	0x3f
	.zero		1


	//   ....[125]....
        /*0868*/ 	.word	0x00007fe0
        /*086c*/ 	.word	0x00000006
        /*0870*/ 	.word	0x00000000
        /*0874*/ 	.short	0x010a
        /*0876*/ 	.byte	0x3f
	.zero		1


	//   ....[126]....
        /*0878*/ 	.word	0x00008030
        /*087c*/ 	.word	0x00000009
        /*0880*/ 	.word	0x00000000
        /*0884*/ 	.short	0x010a
        /*0886*/ 	.byte	0x3f
	.zero		1


	//   ....[127]....
        /*0888*/ 	.word	0x00008080
        /*088c*/ 	.word	0x00000006
        /*0890*/ 	.word	0x00000000
        /*0894*/ 	.short	0x010a
        /*0896*/ 	.byte	0x3f
	.zero		1


	//   ....[128]....
        /*0898*/ 	.word	0x000080d0
        /*089c*/ 	.word	0x00000009
        /*08a0*/ 	.word	0x00000000
        /*08a4*/ 	.short	0x010a
        /*08a6*/ 	.byte	0x3f
	.zero		1


	//   ....[129]....
        /*08a8*/ 	.word	0x00008120
        /*08ac*/ 	.word	0x00000006
        /*08b0*/ 	.word	0x00000000
        /*08b4*/ 	.short	0x010a
        /*08b6*/ 	.byte	0x3f
	.zero		1


	//   ....[130]....
        /*08b8*/ 	.word	0x00008170
        /*08bc*/ 	.word	0x00000009
        /*08c0*/ 	.word	0x00000000
        /*08c4*/ 	.short	0x010a
        /*08c6*/ 	.byte	0x3f
	.zero		1


	//   ....[131]....
        /*08c8*/ 	.word	0x000081c0
        /*08cc*/ 	.word	0x00000006
        /*08d0*/ 	.word	0x00000000
        /*08d4*/ 	.short	0x010a
        /*08d6*/ 	.byte	0x3f
	.zero		1


	//   ....[132]....
        /*08d8*/ 	.word	0x00008210
        /*08dc*/ 	.word	0x00000009
        /*08e0*/ 	.word	0x00000000
        /*08e4*/ 	.short	0x010a
        /*08e6*/ 	.byte	0x3f
	.zero		1


	//   ....[133]....
        /*08e8*/ 	.word	0x00008260
        /*08ec*/ 	.word	0x00000006
        /*08f0*/ 	.word	0x00000000
        /*08f4*/ 	.short	0x010a
        /*08f6*/ 	.byte	0x3f
	.zero		1


	//----- nvinfo : EIATTR_NUM_MBARRIERS
	.align		4
.L_28:
        /*08f8*/ 	.byte	0x03, 0x38
        /*08fa*/ 	.short	0x003e


	//----- nvinfo : EIATTR_EXIT_INSTR_OFFSETS
	.align		4
        /*08fc*/ 	.byte	0x04, 0x1c
        /*08fe*/ 	.short	(.L_30 - .L_29)


	//   ....[0]....
.L_29:
        /*0900*/ 	.word	0x00001650


	//   ....[1]....
        /*0904*/ 	.word	0x000016b0


	//   ....[2]....
        /*0908*/ 	.word	0x000059f0


	//   ....[3]....
        /*090c*/ 	.word	0x00005a20


	//   ....[4]....
        /*0910*/ 	.word	0x00007750


	//----- nvinfo : EIATTR_MAX_THREADS
	.align		4
.L_30:
        /*0914*/ 	.byte	0x04, 0x05
        /*0916*/ 	.short	(.L_32 - .L_31)
.L_31:
        /*0918*/ 	.word	0x00000180
        /*091c*/ 	.word	0x00000001
        /*0920*/ 	.word	0x00000001


	//----- nvinfo : EIATTR_CRS_STACK_SIZE
	.align		4
.L_32:
        /*0924*/ 	.byte	0x04, 0x1e
        /*0926*/ 	.short	(.L_34 - .L_33)
.L_33:
        /*0928*/ 	.word	0x00000000


	//----- nvinfo : EIATTR_CBANK_PARAM_SIZE
	.align		4
.L_34:
        /*092c*/ 	.byte	0x03, 0x19
        /*092e*/ 	.short	0x0470


	//----- nvinfo : EIATTR_PARAM_CBANK
	.align		4
        /*0930*/ 	.byte	0x04, 0x0a
        /*0932*/ 	.short	(.L_36 - .L_35)
	.align		4
.L_35:
        /*0934*/ 	.word	index@(.nv.constant0._ZN7cutlass13device_kernelINS_4gemm6kernel13GemmUniversalIN4cute5tupleIJiiiiEEENS1_10collective13CollectiveMmaINS1_37MainloopSm90TmaGmmaWarpSpecializedFP8ILi28ENS5_IJNS4_1CILi1EEENSA_ILi2EEESB_EEENS1_32KernelTmaWarpSpecializedPingpongEEENS5_IJNSA_ILi64EEESG_SG_EEENS_12float_e5m2_tENS5_IJlSB_lEEESI_SJ_NS4_8TiledMMAINS4_8MMA_AtomIJNS4_4SM904GMMA30MMA_64x64x32_F32E5M2E5M2_SS_TNILNSN_7ScaleInE1ELSP_1EEEEEENS4_6LayoutINS5_IJSB_SB_SB_EEENS5_IJNSA_ILi0EEESU_SU_EEEEENS5_IJNS4_10UnderscoreESX_SX_EEEEENS4_23SM90_TMA_LOAD_MULTICASTENS4_14ComposedLayoutINS4_7SwizzleILi2ELi4ELi3EEENS4_18smem_ptr_flag_bitsILi8EEENSS_INS5_IJNSA_ILi8EEESG_EEENS5_IJSG_SB_EEEEEEEvNS4_8identityENS4_13SM90_TMA_LOADES1A_vS1B_EENS_8epilogue10collective6detail29Sm90TmaWarpSpecializedAdapterINS1F_15DefaultEpilogueISI_SJ_SJ_NS1E_6thread17LinearCombinationISI_Li1EffLNS1J_9ScaleType4KindE0ELNS_15FloatRoundStyleE2ESI_EENS1_15EpilogueDefaultEEEEEvvEEEEvNT_6ParamsE)
        /*0938*/ 	.short	0x0210
        /*093a*/ 	.short	0x0470


	//----- nvinfo : EIATTR_SW_WAR
	.align		4
.L_36:
        /*093c*/ 	.byte	0x04, 0x36
        /*093e*/ 	.short	(.L_38 - .L_37)
.L_37:
        /*0940*/ 	.word	0x00000008
.L_38:


//--------------------- .nv.callgraph             --------------------------
	.section	.nv.callgraph,"",@"SHT_CUDA_CALLGRAPH"
	.align	4
	.sectionentsize	8
	.align		4
        /*0000*/ 	.word	0x00000000
	.align		4
        /*0004*/ 	.word	0xffffffff
	.align		4
        /*0008*/ 	.word	0x00000000
	.align		4
        /*000c*/ 	.word	0xfffffffe
	.align		4
        /*0010*/ 	.word	0x00000000
	.align		4
        /*0014*/ 	.word	0xfffffffd
	.align		4
        /*0018*/ 	.word	0x00000000
	.align		4
        /*001c*/ 	.word	0xfffffffc


//--------------------- .nv.constant4             --------------------------
	.section	.nv.constant4,"a",@progbits
	.align	8
	.align		8
.nv.constant4:
        /*0000*/ 	.dword	_ZN39_INTERNAL_90176cd9_4_k_cu_58d48b6a_41624cuda3std3__45__cpo5beginE
	.align		8
        /*0008*/ 	.dword	_ZN39_INTERNAL_90176cd9_4_k_cu_58d48b6a_41624cuda3std3__45__cpo3endE
	.align		8
        /*0010*/ 	.dword	_ZN39_INTERNAL_90176cd9_4_k_cu_58d48b6a_41624cuda3std3__45__cpo6cbeginE
	.align		8
        /*0018*/ 	.dword	_ZN39_INTERNAL_90176cd9_4_k_cu_58d48b6a_41624cuda3std3__45__cpo4cendE
	.align		8
        /*0020*/ 	.dword	_ZN39_INTERNAL_90176cd9_4_k_cu_58d48b6a_41624cuda3std3__441_GLOBAL__N__90176cd9_4_k_cu_58d48b6a_41626ignoreE
	.align		8
        /*0028*/ 	.dword	_ZN39_INTERNAL_90176cd9_4_k_cu_58d48b6a_41624cuda3std3__419piecewise_constructE
	.align		8
        /*0030*/ 	.dword	_ZN39_INTERNAL_90176cd9_4_k_cu_58d48b6a_41624cuda3std3__48in_placeE
	.align		8
        /*0038*/ 	.dword	_ZN39_INTERNAL_90176cd9_4_k_cu_58d48b6a_41624cuda3std6ranges3__45__cpo4swapE
	.align		8
        /*0040*/ 	.dword	_ZN39_INTERNAL_90176cd9_4_k_cu_58d48b6a_41624cuda3std6ranges3__45__cpo9iter_moveE
	.align		8
        /*0048*/ 	.dword	_ZN39_INTERNAL_90176cd9_4_k_cu_58d48b6a_41624cute7productE
	.align		8
        /*0050*/ 	.dword	_ZN39_INTERNAL_90176cd9_4_k_cu_58d48b6a_41624cute1_E


//--------------------- .text._ZN7cutlass13device_kernelINS_4gemm6kernel13GemmUniversalIN4cute5tupleIJiiiiEEENS1_10collective13CollectiveMmaINS1_37MainloopSm90TmaGmmaWarpSpecializedFP8ILi28ENS5_IJNS4_1CILi1EEENSA_ILi2EEESB_EEENS1_32KernelTmaWarpSpecializedPingpongEEENS5_IJNSA_ILi64EEESG_SG_EEENS_12float_e5m2_tENS5_IJlSB_lEEESI_SJ_NS4_8TiledMMAINS4_8MMA_AtomIJNS4_4SM904GMMA30MMA_64x64x32_F32E5M2E5M2_SS_TNILNSN_7ScaleInE1ELSP_1EEEEEENS4_6LayoutINS5_IJSB_SB_SB_EEENS5_IJNSA_ILi0EEESU_SU_EEEEENS5_IJNS4_10UnderscoreESX_SX_EEEEENS4_23SM90_TMA_LOAD_MULTICASTENS4_14ComposedLayoutINS4_7SwizzleILi2ELi4ELi3EEENS4_18smem_ptr_flag_bitsILi8EEENSS_INS5_IJNSA_ILi8EEESG_EEENS5_IJSG_SB_EEEEEEEvNS4_8identityENS4_13SM90_TMA_LOADES1A_vS1B_EENS_8epilogue10collective6detail29Sm90TmaWarpSpecializedAdapterINS1F_15DefaultEpilogueISI_SJ_SJ_NS1E_6thread17LinearCombinationISI_Li1EffLNS1J_9ScaleType4KindE0ELNS_15FloatRoundStyleE2ESI_EENS1_15EpilogueDefaultEEEEEvvEEEEvNT_6ParamsE --------------------------
	.section	.text._ZN7cutlass13device_kernelINS_4gemm6kernel13GemmUniversalIN4cute5tupleIJiiiiEEENS1_10collective13CollectiveMmaINS1_37MainloopSm90TmaGmmaWarpSpecializedFP8ILi28ENS5_IJNS4_1CILi1EEENSA_ILi2EEESB_EEENS1_32KernelTmaWarpSpecializedPingpongEEENS5_IJNSA_ILi64EEESG_SG_EEENS_12float_e5m2_tENS5_IJlSB_lEEESI_SJ_NS4_8TiledMMAINS4_8MMA_AtomIJNS4_4SM904GMMA30MMA_64x64x32_F32E5M2E5M2_SS_TNILNSN_7ScaleInE1ELSP_1EEEEEENS4_6LayoutINS5_IJSB_SB_SB_EEENS5_IJNSA_ILi0EEESU_SU_EEEEENS5_IJNS4_10UnderscoreESX_SX_EEEEENS4_23SM90_TMA_LOAD_MULTICASTENS4_14ComposedLayoutINS4_7SwizzleILi2ELi4ELi3EEENS4_18smem_ptr_flag_bitsILi8EEENSS_INS5_IJNSA_ILi8EEESG_EEENS5_IJSG_SB_EEEEEEEvNS4_8identityENS4_13SM90_TMA_LOADES1A_vS1B_EENS_8epilogue10collective6detail29Sm90TmaWarpSpecializedAdapterINS1F_15DefaultEpilogueISI_SJ_SJ_NS1E_6thread17LinearCombinationISI_Li1EffLNS1J_9ScaleType4KindE0ELNS_15FloatRoundStyleE2ESI_EENS1_15EpilogueDefaultEEEEEvvEEEEvNT_6ParamsE,"ax",@progbits
	.align	128
.text._ZN7cutlass13device_kernelINS_4gemm6kernel13GemmUniversalIN4cute5tupleIJiiiiEEENS1_10collective13CollectiveMmaINS1_37MainloopSm90TmaGmmaWarpSpecializedFP8ILi28ENS5_IJNS4_1CILi1EEENSA_ILi2EEESB_EEENS1_32KernelTmaWarpSpecializedPingpongEEENS5_IJNSA_ILi64EEESG_SG_EEENS_12float_e5m2_tENS5_IJlSB_lEEESI_SJ_NS4_8TiledMMAINS4_8MMA_AtomIJNS4_4SM904GMMA30MMA_64x64x32_F32E5M2E5M2_SS_TNILNSN_7ScaleInE1ELSP_1EEEEEENS4_6LayoutINS5_IJSB_SB_SB_EEENS5_IJNSA_ILi0EEESU_SU_EEEEENS5_IJNS4_10UnderscoreESX_SX_EEEEENS4_23SM90_TMA_LOAD_MULTICASTENS4_14ComposedLayoutINS4_7SwizzleILi2ELi4ELi3EEENS4_18smem_ptr_flag_bitsILi8EEENSS_INS5_IJNSA_ILi8EEESG_EEENS5_IJSG_SB_EEEEEEEvNS4_8identityENS4_13SM90_TMA_LOADES1A_vS1B_EENS_8epilogue10collective6detail29Sm90TmaWarpSpecializedAdapterINS1F_15DefaultEpilogueISI_SJ_SJ_NS1E_6thread17LinearCombinationISI_Li1EffLNS1J_9ScaleType4KindE0ELNS_15FloatRoundStyleE2ESI_EENS1_15EpilogueDefaultEEEEEvvEEEEvNT_6ParamsE:
        .type           _ZN7cutlass13device_kernelINS_4gemm6kernel13GemmUniversalIN4cute5tupleIJiiiiEEENS1_10collective13CollectiveMmaINS1_37MainloopSm90TmaGmmaWarpSpecializedFP8ILi28ENS5_IJNS4_1CILi1EEENSA_ILi2EEESB_EEENS1_32KernelTmaWarpSpecializedPingpongEEENS5_IJNSA_ILi64EEESG_SG_EEENS_12float_e5m2_tENS5_IJlSB_lEEESI_SJ_NS4_8TiledMMAINS4_8MMA_AtomIJNS4_4SM904GMMA30MMA_64x64x32_F32E5M2E5M2_SS_TNILNSN_7ScaleInE1ELSP_1EEEEEENS4_6LayoutINS5_IJSB_SB_SB_EEENS5_IJNSA_ILi0EEESU_SU_EEEEENS5_IJNS4_10UnderscoreESX_SX_EEEEENS4_23SM90_TMA_LOAD_MULTICASTENS4_14ComposedLayoutINS4_7SwizzleILi2ELi4ELi3EEENS4_18smem_ptr_flag_bitsILi8EEENSS_INS5_IJNSA_ILi8EEESG_EEENS5_IJSG_SB_EEEEEEEvNS4_8identityENS4_13SM90_TMA_LOADES1A_vS1B_EENS_8epilogue10collective6detail29Sm90TmaWarpSpecializedAdapterINS1F_15DefaultEpilogueISI_SJ_SJ_NS1E_6thread17LinearCombinationISI_Li1EffLNS1J_9ScaleType4KindE0ELNS_15FloatRoundStyleE2ESI_EENS1_15EpilogueDefaultEEEEEvvEEEEvNT_6ParamsE,@function
        .size           _ZN7cutlass13device_kernelINS_4gemm6kernel13GemmUniversalIN4cute5tupleIJiiiiEEENS1_10collective13CollectiveMmaINS1_37MainloopSm90TmaGmmaWarpSpecializedFP8ILi28ENS5_IJNS4_1CILi1EEENSA_ILi2EEESB_EEENS1_32KernelTmaWarpSpecializedPingpongEEENS5_IJNSA_ILi64EEESG_SG_EEENS_12float_e5m2_tENS5_IJlSB_lEEESI_SJ_NS4_8TiledMMAINS4_8MMA_AtomIJNS4_4SM904GMMA30MMA_64x64x32_F32E5M2E5M2_SS_TNILNSN_7ScaleInE1ELSP_1EEEEEENS4_6LayoutINS5_IJSB_SB_SB_EEENS5_IJNSA_ILi0EEESU_SU_EEEEENS5_IJNS4_10UnderscoreESX_SX_EEEEENS4_23SM90_TMA_LOAD_MULTICASTENS4_14ComposedLayoutINS4_7SwizzleILi2ELi4ELi3EEENS4_18smem_ptr_flag_bitsILi8EEENSS_INS5_IJNSA_ILi8EEESG_EEENS5_IJSG_SB_EEEEEEEvNS4_8identityENS4_13SM90_TMA_LOADES1A_vS1B_EENS_8epilogue10collective6detail29Sm90TmaWarpSpecializedAdapterINS1F_15DefaultEpilogueISI_SJ_SJ_NS1E_6thread17LinearCombinationISI_Li1EffLNS1J_9ScaleType4KindE0ELNS_15FloatRoundStyleE2ESI_EENS1_15EpilogueDefaultEEEEEvvEEEEvNT_6ParamsE,(.L_x_193 - _ZN7cutlass13device_kernelINS_4gemm6kernel13GemmUniversalIN4cute5tupleIJiiiiEEENS1_10collective13CollectiveMmaINS1_37MainloopSm90TmaGmmaWarpSpecializedFP8ILi28ENS5_IJNS4_1CILi1EEENSA_ILi2EEESB_EEENS1_32KernelTmaWarpSpecializedPingpongEEENS5_IJNSA_ILi64EEESG_SG_EEENS_12float_e5m2_tENS5_IJlSB_lEEESI_SJ_NS4_8TiledMMAINS4_8MMA_AtomIJNS4_4SM904GMMA30MMA_64x64x32_F32E5M2E5M2_SS_TNILNSN_7ScaleInE1ELSP_1EEEEEENS4_6LayoutINS5_IJSB_SB_SB_EEENS5_IJNSA_ILi0EEESU_SU_EEEEENS5_IJNS4_10UnderscoreESX_SX_EEEEENS4_23SM90_TMA_LOAD_MULTICASTENS4_14ComposedLayoutINS4_7SwizzleILi2ELi4ELi3EEENS4_18smem_ptr_flag_bitsILi8EEENSS_INS5_IJNSA_ILi8EEESG_EEENS5_IJSG_SB_EEEEEEEvNS4_8identityENS4_13SM90_TMA_LOADES1A_vS1B_EENS_8epilogue10collective6detail29Sm90TmaWarpSpecializedAdapterINS1F_15DefaultEpilogueISI_SJ_SJ_NS1E_6thread17LinearCombinationISI_Li1EffLNS1J_9ScaleType4KindE0ELNS_15FloatRoundStyleE2ESI_EENS1_15EpilogueDefaultEEEEEvvEEEEvNT_6ParamsE)
        .other          _ZN7cutlass13device_kernelINS_4gemm6kernel13GemmUniversalIN4cute5tupleIJiiiiEEENS1_10collective13CollectiveMmaINS1_37MainloopSm90TmaGmmaWarpSpecializedFP8ILi28ENS5_IJNS4_1CILi1EEENSA_ILi2EEESB_EEENS1_32KernelTmaWarpSpecializedPingpongEEENS5_IJNSA_ILi64EEESG_SG_EEENS_12float_e5m2_tENS5_IJlSB_lEEESI_SJ_NS4_8TiledMMAINS4_8MMA_AtomIJNS4_4SM904GMMA30MMA_64x64x32_F32E5M2E5M2_SS_TNILNSN_7ScaleInE1ELSP_1EEEEEENS4_6LayoutINS5_IJSB_SB_SB_EEENS5_IJNSA_ILi0EEESU_SU_EEEEENS5_IJNS4_10UnderscoreESX_SX_EEEEENS4_23SM90_TMA_LOAD_MULTICASTENS4_14ComposedLayoutINS4_7SwizzleILi2ELi4ELi3EEENS4_18smem_ptr_flag_bitsILi8EEENSS_INS5_IJNSA_ILi8EEESG_EEENS5_IJSG_SB_EEEEEEEvNS4_8identityENS4_13SM90_TMA_LOADES1A_vS1B_EENS_8epilogue10collective6detail29Sm90TmaWarpSpecializedAdapterINS1F_15DefaultEpilogueISI_SJ_SJ_NS1E_6thread17LinearCombinationISI_Li1EffLNS1J_9ScaleType4KindE0ELNS_15FloatRoundStyleE2ESI_EENS1_15EpilogueDefaultEEEEEvvEEEEvNT_6ParamsE,@"STO_CUDA_ENTRY STV_DEFAULT"
_ZN7cutlass13device_kernelINS_4gemm6kernel13GemmUniversalIN4cute5tupleIJiiiiEEENS1_10collective13CollectiveMmaINS1_37MainloopSm90TmaGmmaWarpSpecializedFP8ILi28ENS5_IJNS4_1CILi1EEENSA_ILi2EEESB_EEENS1_32KernelTmaWarpSpecializedPingpongEEENS5_IJNSA_ILi64EEESG_SG_EEENS_12float_e5m2_tENS5_IJlSB_lEEESI_SJ_NS4_8TiledMMAINS4_8MMA_AtomIJNS4_4SM904GMMA30MMA_64x64x32_F32E5M2E5M2_SS_TNILNSN_7ScaleInE1ELSP_1EEEEEENS4_6LayoutINS5_IJSB_SB_SB_EEENS5_IJNSA_ILi0EEESU_SU_EEEEENS5_IJNS4_10UnderscoreESX_SX_EEEEENS4_23SM90_TMA_LOAD_MULTICASTENS4_14ComposedLayoutINS4_7SwizzleILi2ELi4ELi3EEENS4_18smem_ptr_flag_bitsILi8EEENSS_INS5_IJNSA_ILi8EEESG_EEENS5_IJSG_SB_EEEEEEEvNS4_8identityENS4_13SM90_TMA_LOADES1A_vS1B_EENS_8epilogue10collective6detail29Sm90TmaWarpSpecializedAdapterINS1F_15DefaultEpilogueISI_SJ_SJ_NS1E_6thread17LinearCombinationISI_Li1EffLNS1J_9ScaleType4KindE0ELNS_15FloatRoundStyleE2ESI_EENS1_15EpilogueDefaultEEEEEvvEEEEvNT_6ParamsE:
[----:B------:R-:W-:Y:S01]  /*0000*/  LDC R1, c[0x0][0x28] ;  /* 0x00000a00ff017b82 */ /* 0x000fe20000000800 */
[----:B------:R-:W0:Y:S01]  /*0010*/  S2R R11, SR_TID.X ;  /* 0x00000000000b7919 */ /* 0x000e220000002100 */
[----:B------:R-:W-:Y:S01]  /*0020*/  ELECT P0, URZ, PT ;  /* 0x00000000003f782f */ /* 0x000fe20003800000 */
[----:B------:R-:W-:Y:S01]  /*0030*/  BSSY B0, `(.L_x_0) ;  /* 0x000000f000007945 */ /* 0x000fe20003800000 */
[--C-:B0-----:R-:W-:Y:S02]  /*0040*/  SHF.R.U32.HI R0, RZ, 0x5, R11.reuse ;  /* 0x00000005ff007819 */ /* 0x101fe4000001160b */
[----:B------:R-:W-:-:S03]  /*0050*/  SHF.R.U32.HI R5, RZ, 0x7, R11 ;  /* 0x00000007ff057819 */ /* 0x000fc6000001160b */
[----:B------:R-:W0:Y:S04]  /*0060*/  SHFL.IDX PT, R2, R0, RZ, 0x1f ;  /* 0x00001fff00027589 */ /* 0x000e2800000e0000 */
[----:B------:R1:W2:Y:S01]  /*0070*/  SHFL.IDX PT, R6, R5, RZ, 0x1f ;  /* 0x00001fff05067589 */ /* 0x0002a200000e0000 */
[----:B0-----:R-:W-:-:S13]  /*0080*/  ISETP.NE.OR P0, PT, R2, RZ, !P0 ;  /* 0x000000ff0200720c */ /* 0x001fda0004705670 */
[----:B-12---:R-:W-:Y:S05]  /*0090*/  @P0 BRA `(.L_x_1) ;  /* 0x0000000000200947 */ /* 0x006fea0003800000 */
[----:B------:R-:W-:Y:S02]  /*00a0*/  ULDC.64 UR4, c[0x0][0x198] ;  /* 0x0000660000047ab9 */ /* 0x000fe40000000a00 */
[----:B------:R-:W-:Y:S02]  /*00b0*/  UIADD3 UR6, UP0, UR4, 0xf0, URZ ;  /* 0x000000f004067890 */ /* 0x000fe4000ff1e03f */
[----:B------:R-:W-:Y:S02]  /*00c0*/  UIADD3 UR4, UP1, UR4, 0x1f0, URZ ;  /* 0x000001f004047890 */ /* 0x000fe4000ff3e03f */
[----:B------:R-:W-:Y:S02]  /*00d0*/  UIADD3.X UR7, URZ, UR5, URZ, UP0, !UPT ;  /* 0x000000053f077290 */ /* 0x000fe400087fe43f */
[----:B------:R-:W-:-:S07]  /*00e0*/  UIADD3.X UR5, URZ, UR5, URZ, UP1, !UPT ;  /* 0x000000053f057290 */ /* 0x000fce0008ffe43f */
[----:B------:R0:W-:Y:S02]  /*00f0*/  UTMACCTL.PF [UR6] ;  /* 0x00000000060079b9 */ /* 0x0001e40008040000 */
[----:B------:R0:W-:Y:S02]  /*0100*/  UTMACCTL.PF [UR4] ;  /* 0x00000000040079b9 */ /* 0x0001e40008040000 */
[----:B0-----:R-:W-:Y:S01]  /*0110*/  NOP ;  /* 0x0000000000007918 */ /* 0x001fe20000000000 */
.L_x_1:
[----:B------:R-:W-:Y:S05]  /*0120*/  BSYNC B0 ;  /* 0x0000000000007941 */ /* 0x000fea0003800000 */
.L_x_0:
[----:B------:R-:W0:Y:S01]  /*0130*/  SHFL.IDX PT, R7, R0, RZ, 0x1f ;  /* 0x00001fff00077589 */ /* 0x000e2200000e0000 */
[----:B------:R-:W-:Y:S02]  /*0140*/  SHF.R.S32.HI R4, RZ, 0x1f, R11 ;  /* 0x0000001fff047819 */ /* 0x000fe4000001140b */
[----:B0-----:R-:W-:-:S13]  /*0150*/  ISETP.NE.AND P0, PT, R7, RZ, PT ;  /* 0x000000ff0700720c */ /* 0x001fda0003f05270 */
[----:B------:R-:W-:Y:S05]  /*0160*/  @P0 BRA `(.L_x_2) ;  /* 0x0000000400240947 */ /* 0x000fea0003800000 */
[----:B------:R-:W-:Y:S01]  /*0170*/  ELECT P0, URZ, PT ;  /* 0x00000000003f782f */ /* 0x000fe20003800000 */
[----:B------:R-:W-:-:S12]  /*0180*/  BSSY B0, `(.L_x_2) ;  /* 0x0000047000007945 */ /* 0x000fd80003800000 */
[----:B------:R-:W-:Y:S05]  /*0190*/  @!P0 BRA `(.L_x_3) ;  /* 0x0000000400148947 */ /* 0x000fea0003800000 */
[----:B------:R-:W0:Y:S01]  /*01a0*/  S2UR UR8, SR_CgaCtaId ;  /* 0x00000000000879c3 */ /* 0x000e220000008800 */
[----:B------:R-:W-:Y:S01]  /*01b0*/  UMOV UR4, 0x400 ;  /* 0x0000040000047882 */ /* 0x000fe20000000000 */
[----:B------:R-:W-:Y:S01]  /*01c0*/  UMOV UR5, 0x1 ;  /* 0x0000000100057882 */ /* 0x000fe20000000000 */
[----:B------:R-:W-:Y:S02]  /*01d0*/  UMOV UR6, 0x2 ;  /* 0x0000000200067882 */ /* 0x000fe40000000000 */
[----:B------:R-:W-:-:S04]  /*01e0*/  UIADD3 UR6, -UR6, 0x100000, URZ ;  /* 0x0010000006067890 */ /* 0x000fc8000fffe13f */
[----:B------:R-:W-:Y:S02]  /*01f0*/  USHF.L.U32 UR7, UR6, 0xb, URZ ;  /* 0x0000000b06077899 */ /* 0x000fe4000800063f */
[----:B------:R-:W-:Y:S02]  /*0200*/  USHF.L.U32 UR6, UR6, 0x1, URZ ;  /* 0x0000000106067899 */ /* 0x000fe4000800063f */
[----:B0-----:R-:W-:Y:S02]  /*0210*/  ULEA UR8, UR8, UR4, 0x18 ;  /* 0x0000000408087291 */ /* 0x001fe4000f8ec03f */
[----:B------:R-:W-:-:S04]  /*0220*/  UIADD3 UR4, -UR5, 0x100000, URZ ;  /* 0x0010000005047890 */ /* 0x000fc8000fffe13f */
[----:B------:R-:W-:Y:S02]  /*0230*/  USHF.L.U32 UR5, UR4, 0xb, URZ ;  /* 0x0000000b04057899 */ /* 0x000fe4000800063f */
[----:B------:R-:W-:Y:S01]  /*0240*/  USHF.L.U32 UR4, UR4, 0x1, URZ ;  /* 0x0000000104047899 */ /* 0x000fe2000800063f */
[----:B------:R-:W0:Y:S11]  /*0250*/  FENCE.VIEW.ASYNC.S ;  /* 0x00000000000073c6 */ /* 0x000e360000000000 */
[----:B0-----:R0:W1:Y:S01]  /*0260*/  SYNCS.EXCH.64 URZ, [UR8], UR4 ;  /* 0x00000004083f75b2 */ /* 0x0010620008000100 */
[----:B------:R0:W2:Y:S01]  /*0270*/  SYNCS.EXCH.64 URZ, [UR8+0xe0], UR6 ;  /* 0x0000e006083f75b2 */ /* 0x0000a20008000100 */
[----:B------:R0:W3:Y:S01]  /*0280*/  SYNCS.EXCH.64 URZ, [UR8+0x8], UR4 ;  /* 0x00000804083f75b2 */ /* 0x0000e20008000100 */
[----:B------:R0:W4:Y:S01]  /*0290*/  SYNCS.EXCH.64 URZ, [UR8+0xe8], UR6 ;  /* 0x0000e806083f75b2 */ /* 0x0001220008000100 */
[----:B------:R0:W0:Y:S01]  /*02a0*/  SYNCS.EXCH.64 URZ, [UR8+0x10], UR4 ;  /* 0x00001004083f75b2 */ /* 0x0000220008000100 */
        /* <DEDUP_REMOVED lines=51> */
[----:B-1234-:R-:W-:Y:S01]  /*05e0*/  NOP ;  /* 0x0000000000007918 */ /* 0x01efe20000000000 */
.L_x_3:
[----:B0-----:R-:W-:Y:S05]  /*05f0*/  BSYNC B0 ;  /* 0x0000000000007941 */ /* 0x001fea0003800000 */
.L_x_2:
[----:B------:R-:W0:Y:S01]  /*0600*/  SHFL.IDX PT, R9, R0, RZ, 0x1f ;  /* 0x00001fff00097589 */ /* 0x000e2200000e0000 */
[----:B------:R-:W-:Y:S01]  /*0610*/  LEA.HI R4, R4, R11, RZ, 0x7 ;  /* 0x0000000b04047211 */ /* 0x000fe200078f38ff */
[----:B------:R-:W1:Y:S01]  /*0620*/  S2UR UR12, SR_CTAID.X ;  /* 0x00000000000c79c3 */ /* 0x000e620000002500 */
[----:B------:R-:W-:Y:S01]  /*0630*/  ELECT P0, URZ, PT ;  /* 0x00000000003f782f */ /* 0x000fe20003800000 */
[----:B------:R2:W3:Y:S01]  /*0640*/  SHFL.IDX PT, R8, R0, RZ, 0x1f ;  /* 0x00001fff00087589 */ /* 0x0004e200000e0000 */
[----:B------:R-:W-:Y:S02]  /*0650*/  LOP3.LUT R4, R4, 0xffffff80, RZ, 0xc0, !PT ;  /* 0xffffff8004047812 */ /* 0x000fe400078ec0ff */
[----:B------:R-:W-:Y:S01]  /*0660*/  ELECT P1, URZ, PT ;  /* 0x00000000003f782f */ /* 0x000fe20003820000 */
[----:B------:R-:W-:Y:S01]  /*0670*/  NOP ;  /* 0x0000000000007918 */ /* 0x000fe20000000000 */
[----:B------:R-:W4:Y:S01]  /*0680*/  S2R R14, SR_CTAID.Y ;  /* 0x00000000000e7919 */ /* 0x000f220000002600 */
[----:B------:R-:W-:Y:S01]  /*0690*/  ULDC UR4, c[0x0][0x150] ;  /* 0x0000540000047ab9 */ /* 0x000fe20000000800 */
[----:B------:R-:W-:Y:S01]  /*06a0*/  IMAD.IADD R10, R11, 0x1, -R4 ;  /* 0x000000010b0a7824 */ /* 0x000fe200078e0a04 */
[----:B------:R-:W5:Y:S01]  /*06b0*/  LDC R12, c[0x0][0x140] ;  /* 0x00005000ff0c7b82 */ /* 0x000f620000000800 */
[----:B------:R4:W4:Y:S01]  /*06c0*/  SHFL.IDX PT, R13, R5, RZ, 0x1f ;  /* 0x00001fff050d7589 */ /* 0x00092200000e0000 */
[----:B--2---:R-:W-:Y:S01]  /*06d0*/  SHF.R.S32.HI R0, RZ, 0x1f, R7 ;  /* 0x0000001fff007819 */ /* 0x004fe20000011407 */
[----:B------:R-:W-:Y:S01]  /*06e0*/  UMOV UR11, 0x80 ;  /* 0x00000080000b7882 */ /* 0x000fe20000000000 */
[----:B------:R-:W-:Y:S01]  /*06f0*/  SHF.R.S32.HI R23, RZ, 0x1f, R10 ;  /* 0x0000001fff177819 */ /* 0x000fe2000001140a */
[----:B------:R-:W-:Y:S01]  /*0700*/  NOP ;  /* 0x0000000000007918 */ /* 0x000fe20000000000 */
[----:B------:R-:W-:Y:S01]  /*0710*/  LEA.HI R0, R0, R7, RZ, 0x2 ;  /* 0x0000000700007211 */ /* 0x000fe200078f10ff */
[----:B------:R-:W-:Y:S01]  /*0720*/  VIADD R40, R6, 0xffffffff ;  /* 0xffffffff06287836 */ /* 0x000fe20000000000 */
[----:B------:R-:W-:Y:S01]  /*0730*/  LEA.HI R3, R23, R10, RZ, 0x3 ;  /* 0x0000000a17037211 */ /* 0x000fe200078f18ff */
[----:B------:R-:W2:Y:S01]  /*0740*/  LDC R25, c[0x0][0x148] ;  /* 0x00005200ff197b82 */ /* 0x000ea20000000800 */
[----:B------:R-:W-:-:S02]  /*0750*/  LOP3.LUT R0, R0, 0x3ffffffc, RZ, 0xc0, !PT ;  /* 0x3ffffffc00007812 */ /* 0x000fc400078ec0ff */
[--C-:B------:R-:W-:Y:S02]  /*0760*/  SHF.R.S32.HI R4, RZ, 0x3, R3.reuse ;  /* 0x00000003ff047819 */ /* 0x100fe40000011403 */
[----:B0-----:R-:W-:Y:S01]  /*0770*/  ISETP.NE.OR P0, PT, R9, RZ, !P0 ;  /* 0x000000ff0900720c */ /* 0x001fe20004705670 */
[----:B------:R-:W-:Y:S01]  /*0780*/  IMAD.IADD R0, R7, 0x1, -R0 ;  /* 0x0000000107007824 */ /* 0x000fe200078e0a00 */
[----:B------:R-:W-:Y:S02]  /*0790*/  SHF.R.S32.HI R3, RZ, 0x1f, R3 ;  /* 0x0000001fff037819 */ /* 0x000fe40000011403 */
[----:B---3--:R-:W-:Y:S02]  /*07a0*/  ISETP.NE.OR P1, PT, R8, RZ, !P1 ;  /* 0x000000ff0800720c */ /* 0x008fe40004f25670 */
[----:B------:R-:W-:Y:S01]  /*07b0*/  LEA.HI R3, R3, R4, RZ, 0x2 ;  /* 0x0000000403037211 */ /* 0x000fe200078f10ff */
[----:B------:R-:W0:Y:S01]  /*07c0*/  LDC R8, c[0x0][0x144] ;  /* 0x00005100ff087b82 */ /* 0x000e220000000800 */
[----:B------:R-:W-:-:S02]  /*07d0*/  ISETP.GE.U32.AND P5, PT, R40, 0x2, PT ;  /* 0x000000022800780c */ /* 0x000fc40003fa6070 */
[----:B------:R-:W-:Y:S02]  /*07e0*/  LOP3.LUT R9, R3, 0xfffffffc, RZ, 0xc0, !PT ;  /* 0xfffffffc03097812 */ /* 0x000fe400078ec0ff */
[----:B------:R-:W-:Y:S01]  /*07f0*/  SHF.R.S32.HI R3, RZ, 0x1f, R2 ;  /* 0x0000001fff037819 */ /* 0x000fe20000011402 */
[----:B------:R-:W-:Y:S01]  /*0800*/  VOTEU.ALL UP0, P0 ;  /* 0x00000000003f7886 */ /* 0x000fe20000000000 */
[----:B-----5:R-:W-:Y:S01]  /*0810*/  ISETP.EQ.U32.AND P3, PT, R12, 0x1, PT ;  /* 0x000000010c00780c */ /* 0x020fe20003f62070 */
[----:B------:R-:W-:Y:S01]  /*0820*/  IMAD.IADD R9, R4, 0x1, -R9 ;  /* 0x0000000104097824 */ /* 0x000fe200078e0a09 */
[----:B-1----:R-:W-:Y:S01]  /*0830*/  I2FP.F32.U32 R4, UR12 ;  /* 0x0000000c00047c45 */ /* 0x002fe20008201000 */
[----:B------:R-:W-:Y:S01]  /*0840*/  VOTEU.ALL UP1, P1 ;  /* 0x00000000003f7886 */ /* 0x000fe20000820000 */
[----:B------:R-:W1:Y:S01]  /*0850*/  @!UP0 S2UR UR7, SR_CgaCtaId ;  /* 0x00000000000789c3 */ /* 0x000e620000008800 */
[----:B----4-:R-:W-:Y:S01]  /*0860*/  I2FP.F32.U32 R5, R14 ;  /* 0x0000000e00057245 */ /* 0x010fe20000201000 */
[----:B------:R-:W-:-:S02]  /*0870*/  IMAD R0, R0, 0x4, R9 ;  /* 0x0000000400007824 */ /* 0x000fc400078e0209 */
[----:B------:R-:W-:Y:S01]  /*0880*/  FMUL R4, R4, UR4 ;  /* 0x0000000404047c20 */ /* 0x000fe20008400000 */
[----:B------:R-:W-:Y:S01]  /*0890*/  ULDC UR4, c[0x0][0x154] ;  /* 0x0000550000047ab9 */ /* 0x000fe20000000800 */
[----:B------:R-:W-:Y:S01]  /*08a0*/  LEA.HI R3, R3, R2, RZ, 0x2 ;  /* 0x0000000203037211 */ /* 0x000fe200078f10ff */
[----:B------:R-:W-:Y:S01]  /*08b0*/  FMUL R5, R5, UR4 ;  /* 0x0000000405057c20 */ /* 0x000fe20008400000 */
[----:B------:R-:W-:Y:S01]  /*08c0*/  UMOV UR4, 0x20 ;  /* 0x0000002000047882 */ /* 0x000fe20000000000 */
[----:B------:R-:W3:Y:S01]  /*08d0*/  @!UP1 S2UR UR10, SR_CgaCtaId ;  /* 0x00000000000a99c3 */ /* 0x000ee20000008800 */
[----:B------:R-:W4:Y:S01]  /*08e0*/  F2I.U32.TRUNC.NTZ R4, R4 ;  /* 0x0000000400047305 */ /* 0x000f22000020f000 */
[----:B------:R-:W-:Y:S01]  /*08f0*/  LOP3.LUT R3, R3, 0xfffffffc, RZ, 0xc0, !PT ;  /* 0xfffffffc03037812 */ /* 0x000fe200078ec0ff */
[----:B------:R-:W-:Y:S01]  /*0900*/  @!UP0 UMOV UR6, 0x400 ;  /* 0x0000040000068882 */ /* 0x000fe20000000000 */
[----:B------:R-:W-:-:S04]  /*0910*/  @!UP0 UIADD3 UR4, -UR4, 0x100000, URZ ;  /* 0x0010000004048890 */ /* 0x000fc8000fffe13f */
[----:B------:R-:W-:Y:S02]  /*0920*/  @!UP0 USHF.L.U32 UR5, UR4, 0xb, URZ ;  /* 0x0000000b04058899 */ /* 0x000fe4000800063f */
[----:B------:R-:W-:Y:S01]  /*0930*/  @!UP0 USHF.L.U32 UR4, UR4, 0x1, URZ ;  /* 0x0000000104048899 */ /* 0x000fe2000800063f */
[----:B------:R-:W-:Y:S01]  /*0940*/  R2UR UR15, R13 ;  /* 0x000000000d0f72ca */ /* 0x000fe200000e0000 */
[----:B------:R-:W-:Y:S01]  /*0950*/  @!UP1 UMOV UR9, 0x400 ;  /* 0x0000040000099882 */ /* 0x000fe20000000000 */
[----:B------:R-:W-:Y:S01]  /*0960*/  IMAD.IADD R22, R2, 0x1, -R3 ;  /* 0x0000000102167824 */ /* 0x000fe200078e0a03 */
[----:B------:R-:W-:Y:S01]  /*0970*/  VOTEU.ALL UP2, P1 ;  /* 0x00000000003f7886 */ /* 0x000fe20000840000 */
[----:B------:R-:W5:Y:S01]  /*0980*/  F2I.U32.TRUNC.NTZ R5, R5 ;  /* 0x0000000500057305 */ /* 0x000f62000020f000 */
[----:B------:R-:W-:Y:S01]  /*0990*/  IMAD.SHL.U32 R3, R0, 0x4, RZ ;  /* 0x0000000400037824 */ /* 0x000fe200078e00ff */
[----:B------:R-:W-:Y:S01]  /*09a0*/  VOTEU.ALL UP3, P1 ;  /* 0x00000000003f7886 */ /* 0x000fe20000860000 */
[----:B------:R-:W-:Y:S01]  /*09b0*/  VOTEU.ALL UP4, P1 ;  /* 0x00000000003f7886 */ /* 0x000fe20000880000 */
[----:B------:R-:W-:Y:S01]  /*09c0*/  VOTEU.ALL UP5, P1 ;  /* 0x00000000003f7886 */ /* 0x000fe200008a0000 */
[----:B------:R-:W-:Y:S01]  /*09d0*/  ISETP.NE.AND P1, PT, R22, 0x3, PT ;  /* 0x000000031600780c */ /* 0x000fe20003f25270 */
[----:B-1----:R-:W-:Y:S01]  /*09e0*/  @!UP0 ULEA UR8, UR7, UR6, 0x18 ;  /* 0x0000000607088291 */ /* 0x002fe2000f8ec03f */
[----:B------:R-:W-:Y:S01]  /*09f0*/  LOP3.LUT R12, R0, 0xc, R3, 0x78, !PT ;  /* 0x0000000c000c7812 */ /* 0x000fe200078e7803 */
[----:B------:R-:W-:-:S04]  /*0a00*/  @!UP1 UIADD3 UR6, -UR11, 0x100000, URZ ;  /* 0x001000000b069890 */ /* 0x000fc8000fffe13f */
[----:B------:R-:W-:Y:S02]  /*0a10*/  @!UP1 USHF.L.U32 UR7, UR6, 0xb, URZ ;  /* 0x0000000b06079899 */ /* 0x000fe4000800063f */
[----:B------:R-:W-:Y:S01]  /*0a20*/  @!UP1 USHF.L.U32 UR6, UR6, 0x1, URZ ;  /* 0x0000000106069899 */ /* 0x000fe2000800063f */
[----:B----4-:R-:W-:Y:S01]  /*0a30*/  IMAD.MOV R7, RZ, RZ, -R4 ;  /* 0x000000ffff077224 */ /* 0x010fe200078e0a04 */
[----:B------:R-:W-:Y:S01]  /*0a40*/  VOTEU.ALL UP0, P0 ;  /* 0x00000000003f7886 */ /* 0x000fe20000000000 */
[----:B------:R-:W-:Y:S02]  /*0a50*/  ISETP.EQ.OR P1, PT, R22, RZ, !P1 ;  /* 0x000000ff1600720c */ /* 0x000fe40004f22670 */
[----:B0-----:R-:W-:Y:S01]  /*0a60*/  IMAD R24, R8, R7, UR12 ;  /* 0x0000000c08187e24 */ /* 0x001fe2000f8e0207 */
[----:B---3--:R-:W-:Y:S01]  /*0a70*/  @!UP1 ULEA UR9, UR10, UR9, 0x18 ;  /* 0x000000090a099291 */ /* 0x008fe2000f8ec03f */
[----:B-----5:R-:W-:Y:S01]  /*0a80*/  IMAD.MOV R26, RZ, RZ, -R5 ;  /* 0x000000ffff1a7224 */ /* 0x020fe200078e0a05 */
[----:B------:R-:W-:Y:S01]  /*0a90*/  VOTEU.ALL UP1, P0 ;  /* 0x00000000003f7886 */ /* 0x000fe20000020000 */
[----:B------:R-:W-:Y:S01]  /*0aa0*/  LOP3.LUT P0, RZ, R10, 0x7, RZ, 0xc0, !PT ;  /* 0x000000070aff7812 */ /* 0x000fe2000780c0ff */
[----:B------:R-:W0:Y:S02]  /*0ab0*/  FENCE.VIEW.ASYNC.S ;  /* 0x00000000000073c6 */ /* 0x000e240000000000 */
[----:B0-----:R0:W1:Y:S01]  /*0ac0*/  @!UP0 SYNCS.EXCH.64 URZ, [UR8+0x1f0], UR4 ;  /* 0x0001f004083f85b2 */ /* 0x0010620008000100 */
[----:B--2---:R-:W-:Y:S01]  /*0ad0*/  IMAD R3, R25, R26, R14 ;  /* 0x0000001a19037224 */ /* 0x004fe200078e020e */
[----:B------:R-:W-:-:S02]  /*0ae0*/  ISETP.EQ.AND P1, PT, R6, RZ, P1 ;  /* 0x000000ff0600720c */ /* 0x000fc40000f22270 */
[----:B------:R-:W-:Y:S02]  /*0af0*/  ISETP.LT.U32.AND P0, PT, R12, 0x2, !P0 ;  /* 0x000000020c00780c */ /* 0x000fe40004701070 */
[----:B------:R-:W-:Y:S02]  /*0b00*/  ISETP.NE.AND P4, PT, R3, R12, PT ;  /* 0x0000000c0300720c */ /* 0x000fe40003f85270 */
[----:B------:R-:W-:Y:S02]  /*0b10*/  SEL R7, RZ, 0x1, !P1 ;  /* 0x00000001ff077807 */ /* 0x000fe40004800000 */
[----:B------:R-:W-:Y:S02]  /*0b20*/  ISETP.EQ.OR P4, PT, R24, RZ, !P4 ;  /* 0x000000ff1800720c */ /* 0x000fe40006782670 */
[----:B------:R-:W-:Y:S02]  /*0b30*/  ISETP.NE.AND P2, PT, R6, RZ, PT ;  /* 0x000000ff0600720c */ /* 0x000fe40003f45270 */
[----:B------:R-:W-:Y:S01]  /*0b40*/  PLOP3.LUT P0, PT, P0, P4, PT, 0x80, 0x0 ;  /* 0x000000000000781c */ /* 0x000fe20000709070 */
[----:B------:R0:W2:Y:S01]  /*0b50*/  @!UP1 SYNCS.EXCH.64 URZ, [UR8+0x1f8], UR4 ;  /* 0x0001f804083f95b2 */ /* 0x0000a20008000100 */
[----:B------:R-:W-:Y:S01]  /*0b60*/  NOP ;  /* 0x0000000000007918 */ /* 0x000fe20000000000 */
[----:B------:R-:W-:Y:S01]  /*0b70*/  SEL R7, R7, 0x2, P5 ;  /* 0x0000000207077807 */ /* 0x000fe20002800000 */
[----:B------:R0:W3:Y:S01]  /*0b80*/  @!UP2 SYNCS.EXCH.64 URZ, [UR9+0x1d0], UR6 ;  /* 0x0001d006093fa5b2 */ /* 0x0000e20008000100 */
[----:B------:R0:W4:Y:S01]  /*0b90*/  @!UP3 SYNCS.EXCH.64 URZ, [UR9+0x1d8], UR6 ;  /* 0x0001d806093fb5b2 */ /* 0x0001220008000100 */
[----:B------:R0:W0:Y:S01]  /*0ba0*/  @!UP4 SYNCS.EXCH.64 URZ, [UR9+0x1e0], UR6 ;  /* 0x0001e006093fc5b2 */ /* 0x0000220008000100 */
[----:B------:R0:W0:Y:S01]  /*0bb0*/  @!UP5 SYNCS.EXCH.64 URZ, [UR9+0x1e8], UR6 ;  /* 0x0001e806093fd5b2 */ /* 0x0000220008000100 */
[----:B------:R-:W-:Y:S01]  /*0bc0*/  NOP ;  /* 0x0000000000007918 */ /* 0x000fe20000000000 */
[----:B------:R-:W-:Y:S05]  /*0bd0*/  @!P3 BRA `(.L_x_4) ;  /* 0x000000000008b947 */ /* 0x000fea0003800000 */
[----:B01234-:R-:W-:Y:S01]  /*0be0*/  UCGABAR_ARV ;  /* 0x00000000000079c7 */ /* 0x01ffe20008000000 */
[----:B------:R-:W-:Y:S05]  /*0bf0*/  BRA `(.L_x_5) ;  /* 0x0000000000047947 */ /* 0x000fea0003800000 */
.L_x_4:
[----:B01234-:R-:W-:Y:S01]  /*0c00*/  NOP ;  /* 0x0000000000007918 */ /* 0x01ffe20000000000 */
.L_x_5:
[----:B------:R-:W-:Y:S01]  /*0c10*/  ULDC.64 UR4, c[0x0][0x598] ;  /* 0x0001660000047ab9 */ /* 0x000fe20000000a00 */
[----:B------:R-:W-:Y:S01]  /*0c20*/  ULDC.64 UR20, c[0x0][0x208] ;  /* 0x0000820000147ab9 */ /* 0x000fe20000000a00 */
[----:B------:R-:W-:-:S04]  /*0c30*/  ISETP.NE.U32.AND P1, PT, RZ, UR4, PT ;  /* 0x00000004ff007c0c */ /* 0x000fc8000bf25070 */
[----:B------:R-:W-:-:S13]  /*0c40*/  ISETP.NE.AND.EX P1, PT, RZ, UR5, PT, P1 ;  /* 0x00000005ff007c0c */ /* 0x000fda000bf25310 */
[----:B------:R-:W-:Y:S05]  /*0c50*/  @!P1 BRA `(.L_x_6) ;  /* 0x00000000001c9947 */ /* 0x000fea0003800000 */
[----:B------:R-:W0:Y:S02]  /*0c60*/  LDC.64 R2, c[0x0][0x598] ;  /* 0x00016600ff027b82 */ /* 0x000e240000000a00 */
[----:B0-----:R-:W2:Y:S02]  /*0c70*/  LDG.E.64 R2, desc[UR20][R2.64] ;  /* 0x0000001402027981 */ /* 0x001ea4000c1e1b00 */
[----:B--2---:R-:W-:-:S04]  /*0c80*/  ISETP.NE.U32.AND P1, PT, R2, RZ, PT ;  /* 0x000000ff0200720c */ /* 0x004fc80003f25070 */
[----:B------:R-:W-:-:S13]  /*0c90*/  ISETP.NE.AND.EX P1, PT, R3, RZ, PT, P1 ;  /* 0x000000ff0300720c */ /* 0x000fda0003f25310 */
[----:B------:R-:W-:Y:S05]  /*0ca0*/  @!P1 BRA `(.L_x_6) ;  /* 0x0000000000089947 */ /* 0x000fea0003800000 */
[----:B------:R0:W5:Y:S01]  /*0cb0*/  LD.E R13, desc[UR20][R2.64] ;  /* 0x00000014020d7980 */ /* 0x000162000c101900 */
[----:B------:R-:W-:Y:S05]  /*0cc0*/  BRA `(.L_x_7) ;  /* 0x0000000000207947 */ /* 0x000fea0003800000 */
.L_x_6:
[----:B------:R-:W-:Y:S02]  /*0cd0*/  ULDC.64 UR4, c[0x0][0x588] ;  /* 0x0001620000047ab9 */ /* 0x000fe40000000a00 */
[----:B------:R-:W-:-:S04]  /*0ce0*/  ISETP.NE.U32.AND P1, PT, RZ, UR4, PT ;  /* 0x00000004ff007c0c */ /* 0x000fc8000bf25070 */
[----:B------:R-:W-:-:S13]  /*0cf0*/  ISETP.NE.AND.EX P1, PT, RZ, UR5, PT, P1 ;  /* 0x00000005ff007c0c */ /* 0x000fda000bf25310 */
[----:B------:R-:W-:Y:S05]  /*0d00*/  @!P1 BRA `(.L_x_8) ;  /* 0x00000000000c9947 */ /* 0x000fea0003800000 */
[----:B------:R-:W0:Y:S02]  /*0d10*/  LDC.64 R2, c[0x0][0x588] ;  /* 0x00016200ff027b82 */ /* 0x000e240000000a00 */
[----:B0-----:R1:W5:Y:S01]  /*0d20*/  LDG.E R13, desc[UR20][R2.64] ;  /* 0x00000014020d7981 */ /* 0x001362000c1e1900 */
[----:B------:R-:W-:Y:S05]  /*0d30*/  BRA `(.L_x_7) ;  /* 0x0000000000047947 */ /* 0x000fea0003800000 */
.L_x_8:
[----:B------:R-:W2:Y:S02]  /*0d40*/  LDC R13, c[0x0][0x580] ;  /* 0x00016000ff0d7b82 */ /* 0x000ea40000000800 */
.L_x_7:
[----:B------:R-:W-:Y:S02]  /*0d50*/  ULDC.64 UR4, c[0x0][0x5a0] ;  /* 0x0001680000047ab9 */ /* 0x000fe40000000a00 */
[----:B------:R-:W-:-:S04]  /*0d60*/  ISETP.NE.U32.AND P1, PT, RZ, UR4, PT ;  /* 0x00000004ff007c0c */ /* 0x000fc8000bf25070 */
[----:B------:R-:W-:-:S13]  /*0d70*/  ISETP.NE.AND.EX P1, PT, RZ, UR5, PT, P1 ;  /* 0x00000005ff007c0c */ /* 0x000fda000bf25310 */
[----:B------:R-:W-:Y:S05]  /*0d80*/  @!P1 BRA `(.L_x_9) ;  /* 0x00000000001c9947 */ /* 0x000fea0003800000 */
[----:B01----:R-:W0:Y:S02]  /*0d90*/  LDC.64 R2, c[0x0][0x5a0] ;  /* 0x00016800ff027b82 */ /* 0x003e240000000a00 */
[----:B0-----:R-:W3:Y:S02]  /*0da0*/  LDG.E.64 R2, desc[UR20][R2.64] ;  /* 0x0000001402027981 */ /* 0x001ee4000c1e1b00 */
[----:B---3--:R-:W-:-:S04]  /*0db0*/  ISETP.NE.U32.AND P1, PT, R2, RZ, PT ;  /* 0x000000ff0200720c */ /* 0x008fc80003f25070 */
[----:B------:R-:W-:-:S13]  /*0dc0*/  ISETP.NE.AND.EX P1, PT, R3, RZ, PT, P1 ;  /* 0x000000ff0300720c */ /* 0x000fda0003f25310 */
[----:B------:R-:W-:Y:S05]  /*0dd0*/  @!P1 BRA `(.L_x_9) ;  /* 0x0000000000089947 */ /* 0x000fea0003800000 */
[----:B------:R0:W5:Y:S01]  /*0de0*/  LD.E R16, desc[UR20][R2.64] ;  /* 0x0000001402107980 */ /* 0x000162000c101900 */
[----:B------:R-:W-:Y:S05]  /*0df0*/  BRA `(.L_x_10) ;  /* 0x0000000000207947 */ /* 0x000fea0003800000 */
.L_x_9:
[----:B------:R-:W-:Y:S02]  /*0e00*/  ULDC.64 UR4, c[0x0][0x590] ;  /* 0x0001640000047ab9 */ /* 0x000fe40000000a00 */
[----:B------:R-:W-:-:S04]  /*0e10*/  ISETP.NE.U32.AND P1, PT, RZ, UR4, PT ;  /* 0x00000004ff007c0c */ /* 0x000fc8000bf25070 */
[----:B------:R-:W-:-:S13]  /*0e20*/  ISETP.NE.AND.EX P1, PT, RZ, UR5, PT, P1 ;  /* 0x00000005ff007c0c */ /* 0x000fda000bf25310 */
[----:B------:R-:W-:Y:S05]  /*0e30*/  @!P1 BRA `(.L_x_11) ;  /* 0x00000000000c9947 */ /* 0x000fea0003800000 */
[----:B------:R-:W3:Y:S02]  /*0e40*/  LDC.64 R16, c[0x0][0x590] ;  /* 0x00016400ff107b82 */ /* 0x000ee40000000a00 */
[----:B---3--:R3:W5:Y:S01]  /*0e50*/  LDG.E R16, desc[UR20][R16.64] ;  /* 0x0000001410107981 */ /* 0x008762000c1e1900 */
[----:B------:R-:W-:Y:S05]  /*0e60*/  BRA `(.L_x_10) ;  /* 0x0000000000047947 */ /* 0x000fea0003800000 */
.L_x_11:
[----:B------:R-:W4:Y:S02]  /*0e70*/  LDC R16, c[0x0][0x584] ;  /* 0x00016100ff107b82 */ /* 0x000f240000000800 */
.L_x_10:
[----:B------:R-:W1:Y:S01]  /*0e80*/  LDC R0, c[0x0][0x65c] ;  /* 0x00019700ff007b82 */ /* 0x000e620000000800 */
[----:B------:R-:W-:Y:S01]  /*0e90*/  ULDC UR8, c[0x0][0x28c] ;  /* 0x0000a30000087ab9 */ /* 0x000fe20000000800 */
[----:B------:R-:W-:Y:S01]  /*0ea0*/  ISETP.NE.AND P1, PT, R6, 0x2, PT ;  /* 0x000000020600780c */ /* 0x000fe20003f25270 */
[----:B------:R-:W-:Y:S01]  /*0eb0*/  UIADD3 UR8, UR8, 0x3f, URZ ;  /* 0x0000003f08087890 */ /* 0x000fe2000fffe03f */
[----:B------:R-:W-:Y:S01]  /*0ec0*/  IMAD.U32 R4, RZ, RZ, UR12 ;  /* 0x0000000cff047e24 */ /* 0x000fe2000f8e00ff */
[----:B------:R-:W-:Y:S01]  /*0ed0*/  UMOV UR5, URZ ;  /* 0x0000003f00057c82 */ /* 0x000fe20008000000 */
[----:B------:R-:W-:Y:S01]  /*0ee0*/  UMOV UR4, URZ ;  /* 0x0000003f00047c82 */ /* 0x000fe20008000000 */
[----:B------:R-:W-:-:S04]  /*0ef0*/  USHF.R.S32.HI UR9, URZ, 0x1f, UR8 ;  /* 0x0000001f3f097899 */ /* 0x000fc80008011408 */
[----:B------:R-:W-:-:S04]  /*0f00*/  ULEA.HI UR9, UR9, UR8, URZ, 0x6 ;  /* 0x0000000809097291 */ /* 0x000fc8000f8f303f */
[----:B------:R-:W-:Y:S01]  /*0f10*/  USHF.R.S32.HI UR13, URZ, 0x6, UR9 ;  /* 0x000000063f0d7899 */ /* 0x000fe20008011409 */
[----:B-1----:R-:W-:-:S13]  /*0f20*/  ISETP.NE.AND P4, PT, R0, 0x1, PT ;  /* 0x000000010000780c */ /* 0x002fda0003f85270 */
[----:B0-----:R-:W0:Y:S01]  /*0f30*/  @P4 LDC R3, c[0x0][0x10] ;  /* 0x00000400ff034b82 */ /* 0x001e220000000800 */
[----:B------:R-:W-:Y:S02]  /*0f40*/  @P4 IMAD.MOV.U32 R15, RZ, RZ, RZ ;  /* 0x000000ffff0f4224 */ /* 0x000fe400078e00ff */
[----:B------:R-:W-:-:S05]  /*0f50*/  @P4 IMAD.MOV.U32 R5, RZ, RZ, RZ ;  /* 0x000000ffff054224 */ /* 0x000fca00078e00ff */
[----:B------:R-:W1:Y:S01]  /*0f60*/  @!P4 LDC R9, c[0x0][0xc] ;  /* 0x00000300ff09cb82 */ /* 0x000e620000000800 */
[----:B------:R-:W-:Y:S01]  /*0f70*/  ULDC UR6, c[0x0][0xc] ;  /* 0x0000030000067ab9 */ /* 0x000fe20000000800 */
[----:B------:R-:W-:Y:S02]  /*0f80*/  ULDC UR7, c[0x0][0x10] ;  /* 0x0000040000077ab9 */ /* 0x000fe40000000800 */
[----:B------:R-:W-:-:S04]  /*0f90*/  UIMAD.WIDE.U32 UR6, UR6, UR7, URZ ;  /* 0x00000007060672a5 */ /* 0x000fc8000f8e003f */
[----:B------:R-:W3:Y:S01]  /*0fa0*/  LDC R8, c[0x0][0x14] ;  /* 0x00000500ff087b82 */ /* 0x000ee20000000800 */
[----:B0-----:R-:W-:-:S04]  /*0fb0*/  @P4 IMAD.WIDE.U32 R2, R3, UR12, R14 ;  /* 0x0000000c03024c25 */ /* 0x001fc8000f8e000e */
[----:B------:R-:W-:Y:S02]  /*0fc0*/  @P4 IMAD.IADD R3, R3, 0x1, R5 ;  /* 0x0000000103034824 */ /* 0x000fe400078e0205 */
[----:B------:R-:W-:Y:S02]  /*0fd0*/  IMAD.MOV.U32 R5, RZ, RZ, RZ ;  /* 0x000000ffff057224 */ /* 0x000fe400078e00ff */
[----:B-1----:R-:W-:-:S04]  /*0fe0*/  @!P4 IMAD.WIDE.U32 R4, R14, R9, R4 ;  /* 0x000000090e04c225 */ /* 0x002fc800078e0004 */
[----:B------:R-:W-:Y:S02]  /*0ff0*/  @!P4 IMAD.MOV.U32 R2, RZ, RZ, R4 ;  /* 0x000000ffff02c224 */ /* 0x000fe400078e0004 */
[C---:B---3--:R-:W-:Y:S02]  /*1000*/  IMAD R17, R8.reuse, UR7, RZ ;  /* 0x0000000708117c24 */ /* 0x048fe4000f8e02ff */
[----:B------:R-:W-:Y:S01]  /*1010*/  IMAD.WIDE.U32 R8, R8, UR6, RZ ;  /* 0x0000000608087c25 */ /* 0x000fe2000f8e00ff */
[----:B------:R-:W-:-:S03]  /*1020*/  ULDC.64 UR6, c[0x0][0x650] ;  /* 0x0001940000067ab9 */ /* 0x000fc60000000a00 */
[----:B------:R-:W-:Y:S02]  /*1030*/  @!P4 IMAD.MOV.U32 R3, RZ, RZ, R5 ;  /* 0x000000ffff03c224 */ /* 0x000fe400078e0005 */
[----:B------:R-:W-:Y:S01]  /*1040*/  IMAD.IADD R0, R9, 0x1, R17 ;  /* 0x0000000109007824 */ /* 0x000fe200078e0211 */
[----:B------:R-:W-:Y:S06]  /*1050*/  @P1 BRA `(.L_x_12) ;  /* 0x0000000000201947 */ /* 0x000fec0003800000 */
[----:B------:R-:W-:Y:S01]  /*1060*/  USHF.R.U32.HI UR4, URZ, 0x2, UR13 ;  /* 0x000000023f047899 */ /* 0x000fe2000801160d */
[----:B------:R-:W-:Y:S01]  /*1070*/  IADD3 R2, P1, R2, R8, RZ ;  /* 0x0000000802027210 */ /* 0x000fe20007f3e0ff */
[----:B------:R-:W-:Y:S02]  /*1080*/  UISETP.GE.U32.AND UP0, UPT, UR13, 0x1c, UPT ;  /* 0x0000001c0d00788c */ /* 0x000fe4000bf06070 */
[----:B------:R-:W-:Y:S02]  /*1090*/  UIMAD.WIDE.U32 UR4, UR4, 0x24924925, URZ ;  /* 0x24924925040478a5 */ /* 0x000fe4000f8e003f */
[----:B------:R-:W-:-:S05]  /*10a0*/  IMAD.X R3, R0, 0x1, R3, P1 ;  /* 0x0000000100037824 */ /* 0x000fca00008e0603 */
[----:B------:R-:W-:Y:S02]  /*10b0*/  UMOV UR4, URZ ;  /* 0x0000003f00047c82 */ /* 0x000fe40008000000 */
[----:B------:R-:W-:Y:S02]  /*10c0*/  @UP0 ULOP3.LUT UR4, UR5, 0x1, URZ, 0xc0, !UPT ;  /* 0x0000000105040892 */ /* 0x000fe4000f8ec03f */
[----:B------:R-:W-:-:S12]  /*10d0*/  UIMAD UR5, UR5, -0x1c, UR13 ;  /* 0xffffffe4050578a4 */ /* 0x000fd8000f8e020d */
.L_x_12:
[----:B------:R-:W-:Y:S01]  /*10e0*/  ISETP.GE.U32.AND P1, PT, R2, UR6, PT ;  /* 0x0000000602007c0c */ /* 0x000fe2000bf26070 */
[----:B------:R-:W-:Y:S01]  /*10f0*/  IMAD.MOV.U32 R6, RZ, RZ, -0x1 ;  /* 0xffffffffff067424 */ /* 0x000fe200078e00ff */
[----:B------:R-:W-:Y:S01]  /*1100*/  PRMT R17, RZ, 0x7610, R17 ;  /* 0x00007610ff117816 */ /* 0x000fe20000000011 */
[----:B------:R-:W-:Y:S01]  /*1110*/  IMAD.MOV.U32 R4, RZ, RZ, -0x1 ;  /* 0xffffffffff047424 */ /* 0x000fe200078e00ff */
[----:B------:R-:W-:Y:S01]  /*1120*/  ISETP.GE.U32.AND.EX P1, PT, R3, UR7, PT, P1 ;  /* 0x0000000703007c0c */ /* 0x000fe2000bf26110 */
[----:B------:R-:W-:-:S12]  /*1130*/  IMAD.MOV.U32 R5, RZ, RZ, -0x1 ;  /* 0xffffffffff057424 */ /* 0x000fd800078e00ff */
[----:B------:R-:W-:Y:S05]  /*1140*/  @P1 BRA `(.L_x_13) ;  /* 0x0000000400241947 */ /* 0x000fea0003800000 */
[----:B------:R-:W0:Y:S01]  /*1150*/  LDC.64 R28, c[0x0][0x628] ;  /* 0x00018a00ff1c7b82 */ /* 0x000e220000000a00 */
[----:B------:R-:W-:Y:S02]  /*1160*/  IMAD.MOV.U32 R4, RZ, RZ, R2 ;  /* 0x000000ffff047224 */ /* 0x000fe400078e0002 */
[----:B------:R-:W-:-:S05]  /*1170*/  IMAD.MOV.U32 R5, RZ, RZ, R3 ;  /* 0x000000ffff057224 */ /* 0x000fca00078e0003 */
[----:B------:R-:W1:Y:S08]  /*1180*/  LDC R6, c[0x0][0x630] ;  /* 0x00018c00ff067b82 */ /* 0x000e700000000800 */
[----:B------:R-:W3:Y:S01]  /*1190*/  LDC.64 R30, c[0x0][0x620] ;  /* 0x00018800ff1e7b82 */ /* 0x000ee20000000a00 */
[----:B0-----:R-:W-:-:S04]  /*11a0*/  ISETP.NE.U32.AND P1, PT, R28, RZ, PT ;  /* 0x000000ff1c00720c */ /* 0x001fc80003f25070 */
[----:B------:R-:W-:-:S13]  /*11b0*/  ISETP.NE.AND.EX P1, PT, R29, RZ, PT, P1 ;  /* 0x000000ff1d00720c */ /* 0x000fda0003f25310 */
[----:B-1-3--:R-:W-:Y:S05]  /*11c0*/  @!P1 BRA `(.L_x_14) ;  /* 0x0000000000289947 */ /* 0x00afea0003800000 */
[----:B------:R-:W0:Y:S02]  /*11d0*/  LDC R17, c[0x0][0x634] ;  /* 0x00018d00ff117b82 */ /* 0x000e240000000800 */
[----:B0-----:R-:W-:-:S05]  /*11e0*/  IADD3 R17, P1, R2, R17, RZ ;  /* 0x0000001102117210 */ /* 0x001fca0007f3e0ff */
[----:B------:R-:W-:-:S04]  /*11f0*/  IMAD.X R27, RZ, RZ, R3, P1 ;  /* 0x000000ffff1b7224 */ /* 0x000fc800008e0603 */
[----:B------:R-:W-:-:S04]  /*1200*/  IMAD.WIDE.U32 R4, R27, R28, RZ ;  /* 0x0000001c1b047225 */ /* 0x000fc800078e00ff */
[----:B------:R-:W-:-:S04]  /*1210*/  IMAD.WIDE.U32 R18, P1, R17, R29, R4 ;  /* 0x0000001d11127225 */ /* 0x000fc80007820004 */
[----:B------:R-:W-:-:S04]  /*1220*/  IMAD.WIDE.U32 R4, R17, R28, RZ ;  /* 0x0000001c11047225 */ /* 0x000fc800078e00ff */
[----:B------:R-:W-:Y:S01]  /*1230*/  IMAD.X R21, RZ, RZ, RZ, P1 ;  /* 0x000000ffff157224 */ /* 0x000fe200008e06ff */
[----:B------:R-:W-:Y:S01]  /*1240*/  IADD3 RZ, P1, R5, R18, RZ ;  /* 0x0000001205ff7210 */ /* 0x000fe20007f3e0ff */
[----:B------:R-:W-:-:S04]  /*1250*/  IMAD.MOV.U32 R20, RZ, RZ, R19 ;  /* 0x000000ffff147224 */ /* 0x000fc800078e0013 */
[----:B------:R-:W-:-:S08]  /*1260*/  IMAD.WIDE.U32.X R4, R27, R29, R20, P1 ;  /* 0x0000001d1b047225 */ /* 0x000fd000008e0414 */
.L_x_14:
[----:B------:R-:W0:Y:S01]  /*1270*/  LDC.64 R32, c[0x0][0x640] ;  /* 0x00019000ff207b82 */ /* 0x000e220000000a00 */
[-CC-:B------:R-:W-:Y:S01]  /*1280*/  SHF.R.U64 R37, R4, R6.reuse, R5.reuse ;  /* 0x0000000604257219 */ /* 0x180fe20000001205 */
[----:B------:R-:W-:Y:S01]  /*1290*/  IMAD.MOV.U32 R35, RZ, RZ, 0x1 ;  /* 0x00000001ff237424 */ /* 0x000fe200078e00ff */
[----:B------:R-:W-:Y:S02]  /*12a0*/  SHF.R.U32.HI R4, RZ, R6, R5 ;  /* 0x00000006ff047219 */ /* 0x000fe40000011605 */
[----:B------:R-:W-:-:S03]  /*12b0*/  IADD3 R17, P1, RZ, -R37, RZ ;  /* 0x80000025ff117210 */ /* 0x000fc60007f3e0ff */
[----:B------:R-:W1:Y:S02]  /*12c0*/  LDC R18, c[0x0][0x618] ;  /* 0x00018600ff127b82 */ /* 0x000e640000000800 */
[----:B------:R-:W-:-:S04]  /*12d0*/  IMAD.X R5, RZ, RZ, ~R4, P1 ;  /* 0x000000ffff057224 */ /* 0x000fc800008e0e04 */
[-C--:B------:R-:W-:Y:S02]  /*12e0*/  IMAD R6, R5, R30.reuse, RZ ;  /* 0x0000001e05067224 */ /* 0x080fe400078e02ff */
[----:B------:R-:W3:Y:S01]  /*12f0*/  LDC R19, c[0x0][0x608] ;  /* 0x00018200ff137b82 */ /* 0x000ee20000000800 */
[----:B------:R-:W-:-:S04]  /*1300*/  IMAD.WIDE.U32 R4, R17, R30, R2 ;  /* 0x0000001e11047225 */ /* 0x000fc800078e0002 */
[----:B------:R-:W-:-:S03]  /*1310*/  IMAD R17, R17, R31, R6 ;  /* 0x0000001f11117224 */ /* 0x000fc600078e0206 */
[----:B------:R-:W2:Y:S01]  /*1320*/  LDC R28, c[0x0][0x658] ;  /* 0x00019600ff1c7b82 */ /* 0x000ea20000000800 */
[----:B------:R-:W-:Y:S01]  /*1330*/  IMAD.IADD R5, R5, 0x1, R17 ;  /* 0x0000000105057824 */ /* 0x000fe200078e0211 */
[----:B0-----:R-:W-:Y:S01]  /*1340*/  ISETP.NE.U32.AND P1, PT, R32, RZ, PT ;  /* 0x000000ff2000720c */ /* 0x001fe20003f25070 */
[----:B------:R-:W-:-:S03]  /*1350*/  IMAD.MOV.U32 R17, RZ, RZ, -0x1 ;  /* 0xffffffffff117424 */ /* 0x000fc600078e00ff */
[----:B------:R-:W-:Y:S02]  /*1360*/  ISETP.NE.AND.EX P1, PT, R33, RZ, PT, P1 ;  /* 0x000000ff2100720c */ /* 0x000fe40003f25310 */
[----:B------:R-:W0:Y:S01]  /*1370*/  LDC R31, c[0x0][0x600] ;  /* 0x00018000ff1f7b82 */ /* 0x000e220000000800 */
[-CC-:B-1----:R-:W-:Y:S02]  /*1380*/  SHF.R.U64 R29, R4, R18.reuse, R5.reuse ;  /* 0x00000012041d7219 */ /* 0x182fe40000001205 */
[----:B------:R-:W-:-:S05]  /*1390*/  SHF.R.U32.HI R4, RZ, R18, R5 ;  /* 0x00000012ff047219 */ /* 0x000fca0000011605 */
[----:B------:R-:W1:Y:S01]  /*13a0*/  LDC R30, c[0x0][0x648] ;  /* 0x00019200ff1e7b82 */ /* 0x000e620000000800 */
[-CC-:B---3--:R-:W-:Y:S02]  /*13b0*/  SHF.R.U64 R39, R29, R19.reuse, R4.reuse ;  /* 0x000000131d277219 */ /* 0x188fe40000001204 */
[----:B------:R-:W-:-:S05]  /*13c0*/  SHF.R.U32.HI R5, RZ, R19, R4 ;  /* 0x00000013ff057219 */ /* 0x000fca0000011604 */
[----:B------:R-:W3:Y:S01]  /*13d0*/  LDC R34, c[0x0][0x638] ;  /* 0x00018e00ff227b82 */ /* 0x000ee20000000800 */
[-C--:B--2---:R-:W-:Y:S02]  /*13e0*/  SHF.L.U32 R4, R17, R28.reuse, RZ ;  /* 0x0000001c11047219 */ /* 0x084fe400000006ff */
[--C-:B------:R-:W-:Y:S02]  /*13f0*/  SHF.R.U64 R38, R39, R28, R5.reuse ;  /* 0x0000001c27267219 */ /* 0x100fe40000001205 */
[----:B------:R-:W-:Y:S02]  /*1400*/  LOP3.LUT R6, RZ, R4, RZ, 0x33, !PT ;  /* 0x00000004ff067212 */ /* 0x000fe400078e33ff */
[----:B------:R-:W-:Y:S01]  /*1410*/  SHF.R.U32.HI R5, RZ, R28, R5 ;  /* 0x0000001cff057219 */ /* 0x000fe20000011605 */
[----:B------:R-:W2:Y:S01]  /*1420*/  LDC R36, c[0x0][0x610] ;  /* 0x00018400ff247b82 */ /* 0x000ea20000000800 */
[----:B------:R-:W-:Y:S01]  /*1430*/  IMAD.MOV.U32 R4, RZ, RZ, R38 ;  /* 0x000000ffff047224 */ /* 0x000fe200078e0026 */
[----:B------:R-:W-:Y:S06]  /*1440*/  @!P1 BRA `(.L_x_15) ;  /* 0x0000000000289947 */ /* 0x000fec0003800000 */
[----:B------:R-:W4:Y:S02]  /*1450*/  LDC R17, c[0x0][0x64c] ;  /* 0x00019300ff117b82 */ /* 0x000f240000000800 */
[----:B----4-:R-:W-:-:S05]  /*1460*/  IADD3 R17, P1, R38, R17, RZ ;  /* 0x0000001126117210 */ /* 0x010fca0007f3e0ff */
        /* <DEDUP_REMOVED lines=8> */
.L_x_15:
[----:B-1----:R-:W-:Y:S01]  /*14f0*/  SHF.R.U64 R15, R4, R30, R5 ;  /* 0x0000001e040f7219 */ /* 0x002fe20000001205 */
[----:B------:R-:W-:Y:S01]  /*1500*/  @P4 IMAD R24, R25, R26, R14 ;  /* 0x0000001a19184224 */ /* 0x000fe200078e020e */
[----:B------:R-:W-:Y:S01]  /*1510*/  LOP3.LUT R5, R39, R6, RZ, 0xc0, !PT ;  /* 0x0000000627057212 */ /* 0x000fe200078ec0ff */
[----:B0-----:R-:W-:Y:S01]  /*1520*/  VIADD R6, R31, 0xffffffff ;  /* 0xffffffff1f067836 */ /* 0x001fe20000000000 */
[----:B------:R-:W-:Y:S01]  /*1530*/  SHF.L.U32 R4, R35, R28, RZ ;  /* 0x0000001c23047219 */ /* 0x000fe200000006ff */
[----:B------:R-:W-:-:S03]  /*1540*/  IMAD.MOV R17, RZ, RZ, -R15 ;  /* 0x000000ffff117224 */ /* 0x000fc600078e0a0f */
[----:B------:R-:W-:Y:S01]  /*1550*/  LOP3.LUT R29, R29, R6, RZ, 0xc0, !PT ;  /* 0x000000061d1d7212 */ /* 0x000fe200078ec0ff */
[----:B------:R-:W-:Y:S02]  /*1560*/  IMAD R5, R4, R15, R5 ;  /* 0x0000000f04057224 */ /* 0x000fe400078e0205 */
[----:B---3--:R-:W-:Y:S02]  /*1570*/  IMAD R4, R17, R34, R38 ;  /* 0x0000002211047224 */ /* 0x008fe400078e0226 */
[----:B--2---:R-:W-:Y:S02]  /*1580*/  IMAD R6, R5, R36, R24 ;  /* 0x0000002405067224 */ /* 0x004fe400078e0218 */
[----:B------:R-:W-:Y:S02]  /*1590*/  IMAD R5, R4, R31, R29 ;  /* 0x0000001f04057224 */ /* 0x000fe400078e021d */
[----:B------:R-:W-:-:S03]  /*15a0*/  IMAD.MOV.U32 R17, RZ, RZ, 0x1 ;  /* 0x00000001ff117424 */ /* 0x000fc600078e00ff */
[----:B------:R-:W-:Y:S02]  /*15b0*/  SEL R4, R5, R6, !P4 ;  /* 0x0000000605047207 */ /* 0x000fe40006000000 */
[----:B------:R-:W-:Y:S01]  /*15c0*/  SEL R6, R6, R5, !P4 ;  /* 0x0000000506067207 */ /* 0x000fe20006000000 */
[----:B------:R-:W-:-:S07]  /*15d0*/  IMAD.MOV.U32 R5, RZ, RZ, R37 ;  /* 0x000000ffff057224 */ /* 0x000fce00078e0025 */
.L_x_13:
[----:B------:R-:W-:Y:S05]  /*15e0*/  @!P3 BRA `(.L_x_16) ;  /* 0x00000000000cb947 */ /* 0x000fea0003800000 */
[----:B------:R-:W-:Y:S01]  /*15f0*/  UCGABAR_WAIT ;  /* 0x0000000000007dc7 */ /* 0x000fe20008000000 */
[----:B------:R-:W-:Y:S01]  /*1600*/  CCTL.IVALL ;  /* 0x00000000ff00798f */ /* 0x000fe20002000000 */
[----:B------:R-:W-:Y:S05]  /*1610*/  BRA `(.L_x_17) ;  /* 0x0000000000047947 */ /* 0x000fea0003800000 */
.L_x_16:
[----:B------:R-:W-:Y:S06]  /*1620*/  BAR.SYNC.DEFER_BLOCKING 0x0 ;  /* 0x0000000000007b1d */ /* 0x000fec0000010000 */
.L_x_17:
[----:B------:R-:W-:Y:S05]  /*1630*/  @!P2 BRA `(.L_x_18) ;  /* 0x0000004000f0a947 */ /* 0x000fea0003800000 */
[----:B------:R-:W-:-:S13]  /*1640*/  ISETP.GT.U32.AND P1, PT, R40, 0x1, PT ;  /* 0x000000012800780c */ /* 0x000fda0003f24070 */
[----:B------:R-:W-:Y:S05]  /*1650*/  @P1 EXIT ;  /* 0x000000000000194d */ /* 0x000fea0003800000 */
.L_x_19:
[----:B------:R-:W-:-:S08]  /*1660*/  NOP ;  /* 0x0000000000007918 */ /* 0x000fd00000000000 */
[----:B------:R-:W0:Y:S02]  /*1670*/  USETMAXREG.TRY_ALLOC.CTAPOOL UP0, 0xe8 ;  /* 0x000000e8000079c8 */ /* 0x000e240008000600 */
[----:B0-----:R-:W-:-:S13]  /*1680*/  PLOP3.LUT P1, PT, PT, PT, UP0, 0x80, 0x0 ;  /* 0x000000000000781c */ /* 0x001fda0003f2f008 */
[----:B------:R-:W-:Y:S05]  /*1690*/  @!P1 BRA `(.L_x_19) ;  /* 0xfffffffc00f09947 */ /* 0x000fea000383ffff */
[----:B------:R-:W-:-:S13]  /*16a0*/  LOP3.LUT P1, RZ, R17, 0xff, RZ, 0xc0, !PT ;  /* 0x000000ff11ff7812 */ /* 0x000fda000782c0ff */
[----:B------:R-:W-:Y:S05]  /*16b0*/  @!P1 EXIT ;  /* 0x000000000000994d */ /* 0x000fea0003800000 */
[----:B------:R-:W0:Y:S01]  /*16c0*/  S2UR UR6, SR_CgaCtaId ;  /* 0x00000000000679c3 */ /* 0x000e220000008800 */
[CC--:B------:R-:W-:Y:S01]  /*16d0*/  LEA.HI R11, R23.reuse, R10.reuse, RZ, 0x2 ;  /* 0x0000000a170b7211 */ /* 0x0c0fe200078f10ff */
[----:B------:R-:W-:Y:S01]  /*16e0*/  UIADD3 UR7, UR15, -0x1, URZ ;  /* 0xffffffff0f077890 */ /* 0x000fe2000fffe03f */
[----:B------:R-:W-:Y:S01]  /*16f0*/  LEA.HI R23, R23, R10, RZ, 0x5 ;  /* 0x0000000a17177211 */ /* 0x000fe200078f28ff */
[----:B------:R-:W-:Y:S01]  /*1700*/  UMOV UR12, 0x400 ;  /* 0x00000400000c7882 */ /* 0x000fe20000000000 */
[--C-:B------:R-:W-:Y:S01]  /*1710*/  SHF.R.S32.HI R14, RZ, 0x2, R11.reuse ;  /* 0x00000002ff0e7819 */ /* 0x100fe2000001140b */
[----:B------:R-:W-:Y:S01]  /*1720*/  UISETP.LT.AND UP0, UPT, UR13, 0x1, UPT ;  /* 0x000000010d00788c */ /* 0x000fe2000bf01270 */
[----:B------:R-:W-:Y:S01]  /*1730*/  SHF.R.S32.HI R15, RZ, 0x1f, R11 ;  /* 0x0000001fff0f7819 */ /* 0x000fe2000001140b */
[----:B------:R-:W-:Y:S01]  /*1740*/  USHF.L.U32 UR22, UR13, 0x1, URZ ;  /* 0x000000010d167899 */ /* 0x000fe2000800063f */
[----:B------:R-:W-:Y:S01]  /*1750*/  SHF.R.S32.HI R23, RZ, 0x5, R23 ;  /* 0x00000005ff177819 */ /* 0x000fe20000011417 */
[----:B------:R-:W-:Y:S01]  /*1760*/  USEL UR14, UR13, 0x1, UP0 ;  /* 0x000000010d0e7887 */ /* 0x000fe20008000000 */
[----:B------:R-:W-:Y:S01]  /*1770*/  LEA.HI R15, R15, R14, RZ, 0x3 ;  /* 0x0000000e0f0f7211 */ /* 0x000fe200078f18ff */
[----:B------:R-:W-:Y:S01]  /*1780*/  UISETP.NE.AND UP0, UPT, UR7, URZ, UPT ;  /* 0x0000003f0700728c */ /* 0x000fe2000bf05270 */
[----:B------:R-:W-:Y:S01]  /*1790*/  LOP3.LUT R17, R11, 0xfffffffc, RZ, 0xc0, !PT ;  /* 0xfffffffc0b117812 */ /* 0x000fe200078ec0ff */
[----:B------:R-:W-:Y:S01]  /*17a0*/  UIADD3 UR14, -UR14, UR13, URZ ;  /* 0x0000000d0e0e7290 */ /* 0x000fe2000fffe13f */
[----:B------:R-:W-:Y:S01]  /*17b0*/  LOP3.LUT R15, R15, 0xfffffff8, RZ, 0xc0, !PT ;  /* 0xfffffff80f0f7812 */ /* 0x000fe200078ec0ff */
[----:B------:R-:W-:Y:S01]  /*17c0*/  USEL UR9, URZ, 0x1, UP0 ;  /* 0x000000013f097887 */ /* 0x000fe20008000000 */
[----:B------:R-:W-:Y:S01]  /*17d0*/  LOP3.LUT R85, R7, 0x1, RZ, 0xfc, !PT ;  /* 0x0000000107557812 */ /* 0x000fe200078efcff */
[----:B------:R-:W-:-:S02]  /*17e0*/  IMAD.IADD R17, R10, 0x1, -R17 ;  /* 0x000000010a117824 */ /* 0x000fc400078e0a11 */
[----:B------:R-:W-:Y:S02]  /*17f0*/  IMAD.IADD R14, R14, 0x1, -R15 ;  /* 0x000000010e0e7824 */ /* 0x000fe400078e0a0f */
[----:B------:R-:W-:Y:S01]  /*1800*/  IMAD.U32 R86, RZ, RZ, UR9 ;  /* 0x00000009ff567e24 */ /* 0x000fe2000f8e00ff */
[----:B0-----:R-:W-:Y:S02]  /*1810*/  ULEA UR12, UR6, UR12, 0x18 ;  /* 0x0000000c060c7291 */ /* 0x001fe4000f8ec03f */
[--C-:B------:R-:W-:Y:S01]  /*1820*/  SHF.R.S32.HI R15, RZ, 0x1f, R14.reuse ;  /* 0x0000001fff0f7819 */ /* 0x100fe2000001140e */
[----:B------:R-:W-:Y:S01]  /*1830*/  USHF.L.U32 UR6, UR7, 0x3, URZ ;  /* 0x0000000307067899 */ /* 0x000fe2000800063f */
[C-C-:B------:R-:W-:Y:S01]  /*1840*/  IMAD R20, R23.reuse, -0x10, -R14.reuse ;  /* 0xfffffff017147824 */ /* 0x140fe200078e0a0e */
[----:B------:R-:W-:Y:S02]  /*1850*/  UIADD3 UR7, UR12, 0x1c300, URZ ;  /* 0x0001c3000c077890 */ /* 0x000fe4000fffe03f */
[----:B------:R-:W-:Y:S01]  /*1860*/  ULOP3.LUT UR6, UR6, 0x8, URZ, 0xc0, !UPT ;  /* 0x0000000806067892 */ /* 0x000fe2000f8ec03f */
[----:B------:R-:W-:Y:S01]  /*1870*/  IMAD.WIDE R10, R23, 0x10, R14 ;  /* 0x00000010170a7825 */ /* 0x000fe200078e020e */
[----:B------:R-:W-:-:S02]  /*1880*/  UIADD3 UR8, UR12, 0x300, URZ ;  /* 0x000003000c087890 */ /* 0x000fc4000fffe03f */
[----:B------:R-:W-:Y:S02]  /*1890*/  USHF.R.U32.HI UR7, URZ, 0x4, UR7 ;  /* 0x000000043f077899 */ /* 0x000fe40008011607 */
[----:B------:R-:W-:Y:S02]  /*18a0*/  USHF.R.U32.HI UR8, URZ, 0x4, UR8 ;  /* 0x000000043f087899 */ /* 0x000fe40008011608 */
[----:B------:R-:W-:Y:S02]  /*18b0*/  ULOP3.LUT UR24, UR6, 0x8, URZ, 0x3c, !UPT ;  /* 0x0000000806187892 */ /* 0x000fe4000f8e3c3f */
[----:B------:R-:W-:Y:S02]  /*18c0*/  ULOP3.LUT UR16, UR6, 0x18, URZ, 0x3c, !UPT ;  /* 0x0000001806107892 */ /* 0x000fe4000f8e3c3f */
[----:B------:R-:W-:Y:S01]  /*18d0*/  UIADD3 UR23, UR12, 0x1d0, URZ ;  /* 0x000001d00c177890 */ /* 0x000fe2000fffe03f */
[----:B------:R-:W-:Y:S01]  /*18e0*/  ULDC UR6, c[0x0][0x284] ;  /* 0x0000a10000067ab9 */ /* 0x000fe20000000800 */
[----:B------:R-:W-:Y:S01]  /*18f0*/  ULOP3.LUT UR7, UR7, 0x3fff, URZ, 0xc0, !UPT ;  /* 0x00003fff07077892 */ /* 0x000fe2000f8ec03f */
[----:B------:R-:W-:Y:S01]  /*1900*/  VIADD R20, R20, UR6 ;  /* 0x0000000614147c36 */ /* 0x000fe20008000000 */
[----:B------:R-:W-:-:S02]  /*1910*/  ULOP3.LUT UR8, UR8, 0x3fff, URZ, 0xc0, !UPT ;  /* 0x00003fff08087892 */ /* 0x000fc4000f8ec03f */
[----:B------:R-:W-:Y:S02]  /*1920*/  ULEA UR15, UR15, UR23, 0x3 ;  /* 0x000000170f0f7291 */ /* 0x000fe4000f8e183f */
[----:B------:R-:W-:Y:S02]  /*1930*/  ULOP3.LUT UR17, UR7, 0x10000, URZ, 0xfc, !UPT ;  /* 0x0001000007117892 */ /* 0x000fe4000f8efc3f */
[----:B------:R-:W-:-:S12]  /*1940*/  ULOP3.LUT UR18, UR8, 0x10000, URZ, 0xfc, !UPT ;  /* 0x0001000008127892 */ /* 0x000fd8000f8efc3f */
.L_x_110:
[----:B------:R-:W-:Y:S01]  /*1950*/  SHF.L.U32 R14, R86, 0x1f, RZ ;  /* 0x0000001f560e7819 */ /* 0x000fe200000006ff */
[----:B------:R-:W0:Y:S01]  /*1960*/  LDC R15, c[0x0][0x28c] ;  /* 0x0000a300ff0f7b82 */ /* 0x000e220000000800 */
[----:B------:R-:W-:Y:S01]  /*1970*/  UMOV UR6, URZ ;  /* 0x0000003f00067c82 */ /* 0x000fe20008000000 */
[----:B------:R-:W-:Y:S01]  /*1980*/  UMOV UR19, UR5 ;  /* 0x0000000500137c82 */ /* 0x000fe20008000000 */
[----:B------:R-:W1:Y:S01]  /*1990*/  SYNCS.PHASECHK.TRANS64.TRYWAIT P1, [UR15+-0x8], R14 ;  /* 0xfffff80eff0075a7 */ /* 0x000e62000802014f */
[----:B0-----:R-:W-:Y:S01]  /*19a0*/  ISETP.GE.AND P2, PT, R15, 0x1, PT ;  /* 0x000000010f00780c */ /* 0x001fe20003f46270 */
[----:B-1-34-:R-:W-:-:S12]  /*19b0*/  @!P1 BRA `(.L_x_20) ;  /* 0x0000005c00689947 */ /* 0x01afd80003800000 */
.L_x_156:
[----:B------:R-:W-:Y:S01]  /*19c0*/  UMOV UR7, URZ ;  /* 0x0000003f00077c82 */ /* 0x000fe20008000000 */
[----:B------:R-:W-:Y:S01]  /*19d0*/  UMOV UR8, URZ ;  /* 0x0000003f00087c82 */ /* 0x000fe20008000000 */
[----:B------:R-:W-:Y:S01]  /*19e0*/  CS2R R22, SRZ ;  /* 0x0000000000167805 */ /* 0x000fe2000001ff00 */
[----:B------:R-:W-:Y:S01]  /*19f0*/  IMAD.MOV.U32 R21, RZ, RZ, RZ ;  /* 0x000000ffff157224 */ /* 0x000fe200078e00ff */
[----:B------:R-:W-:Y:S02]  /*1a00*/  CS2R R56, SRZ ;  /* 0x0000000000387805 */ /* 0x000fe4000001ff00 */
[----:B------:R-:W-:Y:S02]  /*1a10*/  CS2R R58, SRZ ;  /* 0x00000000003a7805 */ /* 0x000fe4000001ff00 */
[----:B------:R-:W-:Y:S02]  /*1a20*/  CS2R R60, SRZ ;  /* 0x00000000003c7805 */ /* 0x000fe4000001ff00 */
[----:B------:R-:W-:-:S02]  /*1a30*/  CS2R R62, SRZ ;  /* 0x00000000003e7805 */ /* 0x000fc4000001ff00 */
[----:B------:R-:W-:Y:S02]  /*1a40*/  CS2R R64, SRZ ;  /* 0x0000000000407805 */ /* 0x000fe4000001ff00 */
[----:B------:R-:W-:Y:S02]  /*1a50*/  CS2R R66, SRZ ;  /* 0x0000000000427805 */ /* 0x000fe4000001ff00 */
[----:B------:R-:W-:Y:S02]  /*1a60*/  CS2R R68, SRZ ;  /* 0x0000000000447805 */ /* 0x000fe4000001ff00 */
[----:B------:R-:W-:Y:S02]  /*1a70*/  CS2R R70, SRZ ;  /* 0x0000000000467805 */ /* 0x000fe4000001ff00 */
[----:B------:R-:W-:Y:S02]  /*1a80*/  CS2R R72, SRZ ;  /* 0x0000000000487805 */ /* 0x000fe4000001ff00 */
[----:B------:R-:W-:-:S02]  /*1a90*/  CS2R R74, SRZ ;  /* 0x00000000004a7805 */ /* 0x000fc4000001ff00 */
[----:B------:R-:W-:Y:S02]  /*1aa0*/  CS2R R76, SRZ ;  /* 0x00000000004c7805 */ /* 0x000fe4000001ff00 */
[----:B------:R-:W-:Y:S02]  /*1ab0*/  CS2R R78, SRZ ;  /* 0x00000000004e7805 */ /* 0x000fe4000001ff00 */
[----:B------:R-:W-:Y:S02]  /*1ac0*/  CS2R R80, SRZ ;  /* 0x0000000000507805 */ /* 0x000fe4000001ff00 */
[----:B------:R-:W-:Y:S01]  /*1ad0*/  CS2R R82, SRZ ;  /* 0x0000000000527805 */ /* 0x000fe2000001ff00 */
[----:B------:R-:W-:Y:S01]  /*1ae0*/  IMAD.MOV.U32 R84, RZ, RZ, RZ ;  /* 0x000000ffff547224 */ /* 0x000fe200078e00ff */
[----:B------:R-:W-:Y:S01]  /*1af0*/  CS2R R24, SRZ ;  /* 0x0000000000187805 */ /* 0x000fe2000001ff00 */
[----:B------:R-:W-:Y:S01]  /*1b00*/  IMAD.U32 R87, RZ, RZ, UR4 ;  /* 0x00000004ff577e24 */ /* 0x000fe2000f8e00ff */
        /* <DEDUP_REMOVED lines=14> */
[----:B------:R-:W-:Y:S01]  /*1bf0*/  CS2R R54, SRZ ;  /* 0x0000000000367805 */ /* 0x000fe2000001ff00 */
[----:B------:R-:W-:Y:S06]  /*1c00*/  @!P2 BRA `(.L_x_21) ;  /* 0x00000004005ca947 */ /* 0x000fec0003800000 */
[----:B------:R-:W-:-:S13]  /*1c10*/  ISETP.NE.AND P2, PT, R85, 0x3, PT ;  /* 0x000000035500780c */ /* 0x000fda0003f45270 */
[----:B------:R-:W-:Y:S05]  /*1c20*/  @!P2 BRA `(.L_x_22) ;  /* 0x000000000004a947 */ /* 0x000fea0003800000 */
[----:B------:R-:W-:Y:S01]  /*1c30*/  BPT.TRAP 0x1 ;  /* 0x000000040000795c */ /* 0x000fe20000300000 */
.L_x_22:
[----:B------:R-:W-:Y:S01]  /*1c40*/  ULEA UR6, UR5, UR12, 0x3 ;  /* 0x0000000c05067291 */ /* 0x000fe2000f8e183f */
[----:B0-----:R-:W-:-:S05]  /*1c50*/  IMAD.U32 R14, RZ, RZ, UR4 ;  /* 0x00000004ff0e7e24 */ /* 0x001fca000f8e00ff */
[----:B------:R-:W-:-:S04]  /*1c60*/  SHF.L.U32 R14, R14, 0x1f, RZ ;  /* 0x0000001f0e0e7819 */ /* 0x000fc800000006ff */
[----:B------:R0:W1:Y:S01]  /*1c70*/  SYNCS.PHASECHK.TRANS64.TRYWAIT P1, [UR6], R14 ;  /* 0x0000000eff0075a7 */ /* 0x0000620008020146 */
[----:B------:R-:W-:Y:S05]  /*1c80*/  @!P2 BRA `(.L_x_23) ;  /* 0x000000000004a947 */ /* 0x000fea0003800000 */
[----:B------:R-:W-:Y:S01]  /*1c90*/  BPT.TRAP 0x1 ;  /* 0x000000040000795c */ /* 0x000fe20000300000 */
.L_x_23:
[----:B-1----:R-:W-:Y:S05]  /*1ca0*/  @P1 BRA `(.L_x_24) ;  /* 0x0000000000081947 */ /* 0x002fea0003800000 */
[----:B------:R-:W1:Y:S02]  /*1cb0*/  SYNCS.PHASECHK.TRANS64.TRYWAIT P1, [UR6], R14 ;  /* 0x0000000eff0075a7 */ /* 0x000e640008020146 */
[----:B-1----:R-:W-:Y:S05]  /*1cc0*/  @!P1 BRA `(.L_x_25) ;  /* 0x0000005800bc9947 */ /* 0x002fea0003800000 */
.L_x_24:
[----:B------:R-:W-:Y:S01]  /*1cd0*/  ULEA UR8, UR5, UR18, 0x8 ;  /* 0x0000001205087291 */ /* 0x000fe2000f8e403f */
[----:B------:R-:W-:Y:S01]  /*1ce0*/  WARPGROUP.ARRIVE ;  /* 0x00000000000079c5 */ /* 0x000fe20000000000 */
[----:B------:R-:W-:Y:S01]  /*1cf0*/  ULEA UR10, UR5, UR17, 0x8 ;  /* 0x00000011050a7291 */ /* 0x000fe2000f8e403f */
[----:B------:R-:W-:Y:S01]  /*1d00*/  CS2R R22, SRZ ;  /* 0x0000000000167805 */ /* 0x000fe2000001ff00 */
[----:B------:R-:W-:Y:S01]  /*1d10*/  UMOV UR9, 0x80000020 ;  /* 0x8000002000097882 */ /* 0x000fe20000000000 */
[----:B------:R-:W-:Y:S01]  /*1d20*/  UMOV UR11, 0x80000020 ;  /* 0x80000020000b7882 */ /* 0x000fe20000000000 */
[----:B------:R-:W-:Y:S01]  /*1d30*/  ULDC UR7, c[0x0][0x50c] ;  /* 0x0001430000077ab9 */ /* 0x000fe20000000800 */
[----:B------:R-:W-:Y:S01]  /*1d40*/  UMOV UR6, 0x2 ;  /* 0x0000000200067882 */ /* 0x000fe20000000000 */
[----:B------:R-:W-:Y:S01]  /*1d50*/  UISETP.NE.AND UP0, UPT, UR7, 0x2, UPT ;  /* 0x000000020700788c */ /* 0x000fe2000bf05270 */
[----:B------:R-:W-:Y:S01]  /*1d60*/  IMAD.MOV.U32 R21, RZ, RZ, RZ ;  /* 0x000000ffff157224 */ /* 0x000fe200078e00ff */
[----:B------:R-:W-:Y:S01]  /*1d70*/  CS2R R56, SRZ ;  /* 0x0000000000387805 */ /* 0x000fe2000001ff00 */
[----:B------:R-:W-:Y:S01]  /*1d80*/  QGMMA.64x64x32.F32.E5M2.E5M2 R24, gdesc[UR8], RZ, !UPT ;  /* 0x00e00000081879f3 */ /* 0x000fe2000c7038ff */
[----:B------:R-:W-:Y:S01]  /*1d90*/  USEL UR7, URZ, 0x1, UP0 ;  /* 0x000000013f077887 */ /* 0x000fe20008000000 */
[----:B------:R-:W-:Y:S01]  /*1da0*/  CS2R R58, SRZ ;  /* 0x00000000003a7805 */ /* 0x000fe2000001ff00 */
[----:B------:R-:W-:Y:S01]  /*1db0*/  UIADD3 UR8, UR8, 0x2, URZ ;  /* 0x0000000208087890 */ /* 0x000fe2000fffe03f */
[----:B------:R-:W-:Y:S01]  /*1dc0*/  CS2R R60, SRZ ;  /* 0x00000000003c7805 */ /* 0x000fe2000001ff00 */
[----:B------:R-:W-:Y:S01]  /*1dd0*/  UIADD3 UR10, UR10, 0x2, URZ ;  /* 0x000000020a0a7890 */ /* 0x000fe2000fffe03f */
[----:B------:R-:W-:-:S02]  /*1de0*/  CS2R R62, SRZ ;  /* 0x00000000003e7805 */ /* 0x000fc4000001ff00 */
[----:B------:R-:W-:Y:S01]  /*1df0*/  ISETP.NE.AND P1, PT, RZ, UR7, PT ;  /* 0x00000007ff007c0c */ /* 0x000fe2000bf25270 */
[----:B------:R-:W-:Y:S01]  /*1e00*/  UMOV UR9, 0x80000020 ;  /* 0x8000002000097882 */ /* 0x000fe20000000000 */
[----:B------:R-:W-:Y:S01]  /*1e10*/  UMOV UR11, 0x80000020 ;  /* 0x80000020000b7882 */ /* 0x000fe20000000000 */
        /* <DEDUP_REMOVED lines=9> */
[----:B------:R-:W-:Y:S01]  /*1eb0*/  CS2R R82, SRZ ;  /* 0x0000000000527805 */ /* 0x000fe2000001ff00 */
[----:B------:R-:W-:Y:S01]  /*1ec0*/  IMAD.MOV.U32 R84, RZ, RZ, RZ ;  /* 0x000000ffff547224 */ /* 0x000fe200078e00ff */
[----:B------:R-:W-:Y:S01]  /*1ed0*/  QGMMA.64x64x32.F32.E5M2.E5M2 R24, gdesc[UR8], R24, gsb0 ;  /* 0x00e00000081879f3 */ /* 0x000fe20008003818 */
[----:B------:R-:W-:Y:S05]  /*1ee0*/  @!P1 BRA `(.L_x_26) ;  /* 0x0000000000889947 */ /* 0x000fea0003800000 */
[----:B------:R-:W-:Y:S02]  /*1ef0*/  WARPGROUP.DEPBAR.LE gsb0, 0x0 ;  /* 0x00008000000079c5 */ /* 0x000fe40000010000 */
[----:B------:R-:W-:-:S01]  /*1f00*/  FADD R83, RZ, R24 ;  /* 0x00000018ff537221 */ /* 0x000fc20000000000 */
[----:B------:R-:W-:Y:S01]  /*1f10*/  FADD R84, RZ, R25 ;  /* 0x00000019ff547221 */ /* 0x000fe20000000000 */
        /* <DEDUP_REMOVED lines=30> */
[----:B------:R-:W-:-:S06]  /*2100*/  UMOV UR6, URZ ;  /* 0x0000003f00067c82 */ /* 0x000fcc0008000000 */
.L_x_26:
[----:B------:R-:W-:-:S04]  /*2110*/  UIADD3 UR19, UR5, 0x1, URZ ;  /* 0x0000000105137890 */ /* 0x000fc8000fffe03f */
[----:B------:R-:W-:-:S04]  /*2120*/  UISETP.NE.AND UP0, UPT, UR19, 0x1c, UPT ;  /* 0x0000001c1300788c */ /* 0x000fc8000bf05270 */
[----:B------:R-:W-:Y:S02]  /*2130*/  USEL UR8, URZ, 0x1, UP0 ;  /* 0x000000013f087887 */ /* 0x000fe40008000000 */
[----:B------:R-:W-:Y:S02]  /*2140*/  USEL UR19, UR19, URZ, UP0 ;  /* 0x0000003f13137287 */ /* 0x000fe40008000000 */
[----:B------:R-:W-:-:S06]  /*2150*/  ULOP3.LUT UR8, UR4, UR8, URZ, 0x3c, !UPT ;  /* 0x0000000804087292 */ /* 0x000fcc000f8e3c3f */
[----:B------:R-:W-:Y:S01]  /*2160*/  IMAD.U32 R87, RZ, RZ, UR8 ;  /* 0x00000008ff577e24 */ /* 0x000fe2000f8e00ff */
[----:B------:R-:W-:-:S06]  /*2170*/  UMOV UR8, 0x1 ;  /* 0x0000000100087882 */ /* 0x000fcc0000000000 */
.L_x_21:
[----:B------:R-:W-:-:S06]  /*2180*/  UISETP.GE.AND UP0, UPT, UR14, 0x1, UPT ;  /* 0x000000010e00788c */ /* 0x000fcc000bf06270 */
[----:B------:R-:W-:-:S13]  /*2190*/  PLOP3.LUT P1, PT, PT, PT, UP0, 0x80, 0x0 ;  /* 0x000000000000781c */ /* 0x000fda0003f2f008 */
[----:B------:R-:W-:Y:S05]  /*21a0*/  @!P1 BRA `(.L_x_27) ;  /* 0x0000000400649947 */ /* 0x000fea0003800000 */
[----:B01----:R-:W-:Y:S01]  /*21b0*/  IMAD.U32 R14, RZ, RZ, UR14 ;  /* 0x0000000eff0e7e24 */ /* 0x003fe2000f8e00ff */
[----:B------:R-:W-:Y:S01]  /*21c0*/  ULDC UR25, c[0x0][0x50c] ;  /* 0x0001430000197ab9 */ /* 0x000fe20000000800 */
[----:B------:R-:W-:-:S07]  /*21d0*/  IMAD.U32 R15, RZ, RZ, UR5 ;  /* 0x00000005ff0f7e24 */ /* 0x000fce000f8e00ff */
.L_x_35:
[----:B------:R-:W-:-:S13]  /*21e0*/  ISETP.NE.AND P2, PT, R85, 0x3, PT ;  /* 0x000000035500780c */ /* 0x000fda0003f45270 */
[----:B0-----:R-:W-:Y:S05]  /*21f0*/  @!P2 BRA `(.L_x_28) ;  /* 0x000000000004a947 */ /* 0x001fea0003800000 */
[----:B------:R-:W-:Y:S01]  /*2200*/  BPT.TRAP 0x1 ;  /* 0x000000040000795c */ /* 0x000fe20000300000 */
.L_x_28:
[----:B------:R-:W-:Y:S01]  /*2210*/  ULEA UR9, UR19, UR12, 0x3 ;  /* 0x0000000c13097291 */ /* 0x000fe2000f8e183f */
[----:B------:R-:W-:-:S08]  /*2220*/  SHF.L.U32 R18, R87, 0x1f, RZ ;  /* 0x0000001f57127819 */ /* 0x000fd000000006ff */
[----:B------:R0:W1:Y:S01]  /*2230*/  SYNCS.PHASECHK.TRANS64.TRYWAIT P1, [UR9], R18 ;  /* 0x00000012ff0075a7 */ /* 0x0000620008020149 */
[----:B------:R-:W-:Y:S05]  /*2240*/  @!P2 BRA `(.L_x_29) ;  /* 0x000000000004a947 */ /* 0x000fea0003800000 */
[----:B------:R-:W-:Y:S01]  /*2250*/  BPT.TRAP 0x1 ;  /* 0x000000040000795c */ /* 0x000fe20000300000 */
.L_x_29:
[----:B-1----:R-:W-:Y:S05]  /*2260*/  @P1 BRA `(.L_x_30) ;  /* 0x0000000000081947 */ /* 0x002fea0003800000 */
[----:B------:R-:W1:Y:S02]  /*2270*/  SYNCS.PHASECHK.TRANS64.TRYWAIT P1, [UR9], R18 ;  /* 0x00000012ff0075a7 */ /* 0x000e640008020149 */
[----:B-1----:R-:W-:Y:S05]  /*2280*/  @!P1 BRA `(.L_x_31) ;  /* 0x0000005400649947 */ /* 0x002fea0003800000 */
.L_x_30:
[----:B------:R-:W-:Y:S01]  /*2290*/  UISETP.NE.AND UP0, UPT, UR7, URZ, UPT ;  /* 0x0000003f0700728c */ /* 0x000fe2000bf05270 */
[----:B------:R-:W-:Y:S01]  /*22a0*/  WARPGROUP.ARRIVE ;  /* 0x00000000000079c5 */ /* 0x000fe20000000000 */
[----:B------:R-:W-:Y:S02]  /*22b0*/  ULEA UR10, UR19, UR17, 0x8 ;  /* 0x00000011130a7291 */ /* 0x000fe4000f8e403f */
[----:B------:R-:W-:Y:S01]  /*22c0*/  USEL UR8, UR8, URZ, !UP0 ;  /* 0x0000003f08087287 */ /* 0x000fe2000c000000 */
[----:B------:R-:W-:Y:S01]  /*22d0*/  UMOV UR9, 0x80000020 ;  /* 0x8000002000097882 */ /* 0x000fe20000000000 */
[----:B------:R-:W-:Y:S02]  /*22e0*/  UMOV UR11, 0x80000020 ;  /* 0x80000020000b7882 */ /* 0x000fe40000000000 */
[----:B------:R-:W-:Y:S02]  /*22f0*/  UISETP.NE.U32.AND UP0, UPT, UR8, URZ, UPT ;  /* 0x0000003f0800728c */ /* 0x000fe4000bf05070 */
[----:B------:R-:W-:-:S02]  /*2300*/  ULEA UR8, UR19, UR18, 0x8 ;  /* 0x0000001213087291 */ /* 0x000fc4000f8e403f */
[----:B------:R-:W-:-:S07]  /*2310*/  UIADD3 UR6, UR6, 0x2, URZ ;  /* 0x0000000206067890 */ /* 0x000fce000fffe03f */
[----:B------:R-:W-:Y:S01]  /*2320*/  QGMMA.64x64x32.F32.E5M2.E5M2 R24, gdesc[UR8], R24, UP0 ;  /* 0x00e00000081879f3 */ /* 0x000fe2000bf03818 */
[----:B------:R-:W-:Y:S02]  /*2330*/  UIADD3 UR8, UR8, 0x2, URZ ;  /* 0x0000000208087890 */ /* 0x000fe4000fffe03f */
[----:B------:R-:W-:Y:S01]  /*2340*/  UIADD3 UR10, UR10, 0x2, URZ ;  /* 0x000000020a0a7890 */ /* 0x000fe2000fffe03f */
[----:B------:R-:W-:Y:S01]  /*2350*/  UMOV UR9, 0x80000020 ;  /* 0x8000002000097882 */ /* 0x000fe20000000000 */
[----:B------:R-:W-:Y:S01]  /*2360*/  UMOV UR11, 0x80000020 ;  /* 0x80000020000b7882 */ /* 0x000fe20000000000 */
[----:B------:R-:W-:-:S04]  /*2370*/  UISETP.NE.AND UP0, UPT, UR6, UR25, UPT ;  /* 0x000000190600728c */ /* 0x000fc8000bf05270 */
[----:B------:R-:W-:-:S06]  /*2380*/  USEL UR7, URZ, 0x1, UP0 ;  /* 0x000000013f077887 */ /* 0x000fcc0008000000 */
[----:B------:R-:W-:Y:S01]  /*2390*/  ISETP.NE.AND P1, PT, RZ, UR7, PT ;  /* 0x00000007ff007c0c */ /* 0x000fe2000bf25270 */
[----:B------:R-:W-:Y:S03]  /*23a0*/  QGMMA.64x64x32.F32.E5M2.E5M2 R24, gdesc[UR8], R24, gsb0 ;  /* 0x00e00000081879f3 */ /* 0x000fe60008003818 */
[----:B------:R-:W-:-:S09]  /*23b0*/  WARPGROUP.DEPBAR.LE gsb0, 0x1 ;  /* 0x00008000000079c5 */ /* 0x000fd20000010100 */
[----:B------:R-:W-:Y:S05]  /*23c0*/  @!P1 BRA `(.L_x_32) ;  /* 0x0000000000889947 */ /* 0x000fea0003800000 */
[----:B------:R-:W-:Y:S02]  /*23d0*/  WARPGROUP.DEPBAR.LE gsb0, 0x0 ;  /* 0x00008000000079c5 */ /* 0x000fe40000010000 */
[----:B------:R-:W-:-:S01]  /*23e0*/  FADD R83, R24, R83 ;  /* 0x0000005318537221 */ /* 0x000fc20000000000 */
[----:B------:R-:W-:Y:S01]  /*23f0*/  FADD R84, R25, R84 ;  /* 0x0000005419547221 */ /* 0x000fe20000000000 */
        /* <DEDUP_REMOVED lines=30> */
[----:B------:R-:W-:-:S06]  /*25e0*/  UMOV UR6, URZ ;  /* 0x0000003f00067c82 */ /* 0x000fcc0008000000 */
.L_x_32:
[----:B------:R-:W-:Y:S05]  /*25f0*/  @!P2 BRA `(.L_x_33) ;  /* 0x000000000004a947 */ /* 0x000fea0003800000 */
[----:B------:R-:W-:Y:S01]  /*2600*/  BPT.TRAP 0x1 ;  /* 0x000000040000795c */ /* 0x000fe20000300000 */
.L_x_33:
[----:B01----:R-:W-:Y:S02]  /*2610*/  @P0 LEA R18, R15, UR12, 0x3 ;  /* 0x0000000c0f120c11 */ /* 0x003fe4000f8e18ff */
[----:B------:R-:W-:-:S03]  /*2620*/  ISETP.GT.U32.AND P1, PT, R7, 0x1, PT ;  /* 0x000000010700780c */ /* 0x000fc60003f24070 */
[----:B------:R-:W-:-:S05]  /*2630*/  @P0 VIADD R19, R18, 0xe0 ;  /* 0x000000e012130836 */ /* 0x000fca0000000000 */
[----:B------:R-:W-:-:S04]  /*2640*/  @P0 PRMT R19, R12, 0x654, R19 ;  /* 0x000006540c130816 */ /* 0x000fc80000000013 */
[----:B------:R0:W-:Y:S01]  /*2650*/  @P0 SYNCS.ARRIVE.TRANS64.RED.A1T0 RZ, [R19+URZ], RZ ;  /* 0x000000ff13ff09a7 */ /* 0x0001e2000810043f */
[----:B------:R-:W-:Y:S05]  /*2660*/  @P1 BRA `(.L_x_34) ;  /* 0x0000000000041947 */ /* 0x000fea0003800000 */
[----:B------:R-:W-:Y:S01]  /*2670*/  BPT.TRAP 0x1 ;  /* 0x000000040000795c */ /* 0x000fe20000300000 */
.L_x_34:
[----:B------:R-:W-:Y:S01]  /*2680*/  UIADD3 UR19, UR19, 0x1, URZ ;  /* 0x0000000113137890 */ /* 0x000fe2000fffe03f */
[C---:B------:R-:W-:Y:S01]  /*2690*/  ISETP.GT.AND P2, PT, R14.reuse, 0x1, PT ;  /* 0x000000010e00780c */ /* 0x040fe20003f44270 */
[----:B------:R-:W-:Y:S02]  /*26a0*/  VIADD R15, R15, 0x1 ;  /* 0x000000010f0f7836 */ /* 0x000fe40000000000 */
[----:B------:R-:W-:Y:S01]  /*26b0*/  UISETP.NE.AND UP0, UPT, UR19, 0x1c, UPT ;  /* 0x0000001c1300788c */ /* 0x000fe2000bf05270 */
[----:B------:R-:W-:Y:S02]  /*26c0*/  VIADD R14, R14, 0xffffffff ;  /* 0xffffffff0e0e7836 */ /* 0x000fe40000000000 */
[C---:B------:R-:W-:Y:S01]  /*26d0*/  ISETP.NE.AND P1, PT, R15.reuse, 0x1c, PT ;  /* 0x0000001c0f00780c */ /* 0x040fe20003f25270 */
[----:B------:R-:W-:Y:S02]  /*26e0*/  USEL UR8, URZ, 0x1, UP0 ;  /* 0x000000013f087887 */ /* 0x000fe40008000000 */
[----:B------:R-:W-:Y:S01]  /*26f0*/  USEL UR19, UR19, URZ, UP0 ;  /* 0x0000003f13137287 */ /* 0x000fe20008000000 */
[----:B------:R-:W-:-:S03]  /*2700*/  SEL R15, R15, RZ, P1 ;  /* 0x000000ff0f0f7207 */ /* 0x000fc60000800000 */
[----:B------:R-:W-:Y:S01]  /*2710*/  LOP3.LUT R87, R87, UR8, RZ, 0x3c, !PT ;  /* 0x0000000857577c12 */ /* 0x000fe2000f8e3cff */
[----:B------:R-:W-:Y:S01]  /*2720*/  UMOV UR8, 0x1 ;  /* 0x0000000100087882 */ /* 0x000fe20000000000 */
[----:B------:R-:W-:Y:S06]  /*2730*/  @P2 BRA `(.L_x_35) ;  /* 0xfffffff800a82947 */ /* 0x000fec000383ffff */
.L_x_27:
[----:B------:R-:W-:Y:S01]  /*2740*/  UISETP.NE.AND UP0, UPT, UR6, URZ, UPT ;  /* 0x0000003f0600728c */ /* 0x000fe2000bf05270 */
[----:B01----:R-:W0:Y:S01]  /*2750*/  LDC R14, c[0x0][0x28c] ;  /* 0x0000a300ff0e7b82 */ /* 0x003e220000000800 */
[----:B------:R-:W-:Y:S02]  /*2760*/  IMAD.U32 R15, RZ, RZ, UR24 ;  /* 0x00000018ff0f7e24 */ /* 0x000fe4000f8e00ff */
[----:B------:R-:W-:-:S06]  /*2770*/  USEL UR6, URZ, 0x1, !UP0 ;  /* 0x000000013f067887 */ /* 0x000fcc000c000000 */
[----:B------:R-:W-:-:S13]  /*2780*/  ISETP.NE.AND P1, PT, RZ, UR6, PT ;  /* 0x00000006ff007c0c */ /* 0x000fda000bf25270 */
[----:B------:R-:W-:Y:S05]  /*2790*/  @!P1 BRA `(.L_x_36) ;  /* 0x0000000000849947 */ /* 0x000fea0003800000 */
[----:B------:R-:W-:Y:S02]  /*27a0*/  WARPGROUP.DEPBAR.LE gsb0, 0x0 ;  /* 0x00008000000079c5 */ /* 0x000fe40000010000 */
[----:B------:R-:W-:Y:S01]  /*27b0*/  FADD R83, R24, R83 ;  /* 0x0000005318537221 */ /* 0x000fe20000000000 */
        /* <DEDUP_REMOVED lines=30> */
[----:B------:R-:W-:-:S07]  /*29a0*/  FADD R22, R22, R55 ;  /* 0x0000003716167221 */ /* 0x000fce0000000000 */
.L_x_36:
[----:B0-----:R-:W-:Y:S01]  /*29b0*/  ISETP.GE.AND P1, PT, R14, 0x1, PT ;  /* 0x000000010e00780c */ /* 0x001fe20003f26270 */
[----:B------:R0:W-:Y:S01]  /*29c0*/  SYNCS.ARRIVE.TRANS64.A1T0 RZ, [R15+UR23], RZ ;  /* 0x000000ff0fff79a7 */ /* 0x0001e20008100017 */
[----:B------:R-:W-:-:S11]  /*29d0*/  WARPGROUP.DEPBAR.LE gsb0, 0x0 ;  /* 0x00008000000079c5 */ /* 0x000fd60000010000 */
[----:B------:R-:W-:Y:S05]  /*29e0*/  @!P1 BRA `(.L_x_37) ;  /* 0x0000000000449947 */ /* 0x000fea0003800000 */
[----:B------:R-:W-:-:S13]  /*29f0*/  ISETP.NE.AND P1, PT, R85, 0x3, PT ;  /* 0x000000035500780c */ /* 0x000fda0003f25270 */
[----:B------:R-:W-:Y:S05]  /*2a00*/  @!P1 BRA `(.L_x_38) ;  /* 0x0000000000049947 */ /* 0x000fea0003800000 */
[----:B------:R-:W-:Y:S01]  /*2a10*/  BPT.TRAP 0x1 ;  /* 0x000000040000795c */ /* 0x000fe20000300000 */
.L_x_38:
[----:B------:R-:W-:Y:S01]  /*2a20*/  VOTEU.ANY UP0, P0 ;  /* 0x00000000003f7886 */ /* 0x000fe20000000100 */
[----:B------:R-:W-:-:S04]  /*2a30*/  ISETP.GT.U32.AND P1, PT, R7, 0x1, PT ;  /* 0x000000010700780c */ /* 0x000fc80003f24070 */
[----:B------:R-:W-:-:S06]  /*2a40*/  @UP0 UIADD3 UR6, UR14, UR5, URZ ;  /* 0x000000050e060290 */ /* 0x000fcc000fffe03f */
[----:B------:R-:W-:Y:S02]  /*2a50*/  IMAD.U32 R14, RZ, RZ, UR6 ;  /* 0x00000006ff0e7e24 */ /* 0x000fe4000f8e00ff */
[----:B------:R-:W-:-:S03]  /*2a60*/  IMAD.U32 R19, RZ, RZ, UR6 ;  /* 0x00000006ff137e24 */ /* 0x000fc6000f8e00ff */
[----:B------:R-:W-:-:S05]  /*2a70*/  @P0 SHF.R.U32.HI R14, RZ, 0x2, R14 ;  /* 0x00000002ff0e0819 */ /* 0x000fca000001160e */
[----:B0-----:R-:W-:-:S04]  /*2a80*/  @P0 IMAD.WIDE.U32 R14, R14, 0x24924925, RZ ;  /* 0x249249250e0e0825 */ /* 0x001fc800078e00ff */
[----:B------:R-:W-:-:S05]  /*2a90*/  @P0 IMAD R14, R15, -0x1c, R19 ;  /* 0xffffffe40f0e0824 */ /* 0x000fca00078e0213 */
[----:B------:R-:W-:-:S05]  /*2aa0*/  @P0 LEA R14, R14, UR12, 0x3 ;  /* 0x0000000c0e0e0c11 */ /* 0x000fca000f8e18ff */
[----:B------:R-:W-:-:S05]  /*2ab0*/  @P0 VIADD R15, R14, 0xe0 ;  /* 0x000000e00e0f0836 */ /* 0x000fca0000000000 */
[----:B------:R-:W-:-:S04]  /*2ac0*/  @P0 PRMT R15, R12, 0x654, R15 ;  /* 0x000006540c0f0816 */ /* 0x000fc8000000000f */
[----:B------:R1:W-:Y:S01]  /*2ad0*/  @P0 SYNCS.ARRIVE.TRANS64.RED.A1T0 RZ, [R15+URZ], RZ ;  /* 0x000000ff0fff09a7 */ /* 0x0003e2000810043f */
[----:B------:R-:W-:Y:S05]  /*2ae0*/  @P1 BRA `(.L_x_37) ;  /* 0x0000000000041947 */ /* 0x000fea0003800000 */
[----:B------:R-:W-:Y:S01]  /*2af0*/  BPT.TRAP 0x1 ;  /* 0x000000040000795c */ /* 0x000fe20000300000 */
.L_x_37:
[----:B------:R-:W-:Y:S01]  /*2b00*/  SHF.L.U32 R14, R86, 0x1f, RZ ;  /* 0x0000001f560e7819 */ /* 0x000fe200000006ff */
[----:B------:R-:W-:Y:S01]  /*2b10*/  UIADD3 UR5, UR22, UR5, URZ ;  /* 0x0000000516057290 */ /* 0x000fe2000fffe03f */
[----:B------:R-:W3:Y:S01]  /*2b20*/  LDC R26, c[0x0][0x288] ;  /* 0x0000a200ff1a7b82 */ /* 0x000ee20000000800 */
[----:B------:R-:W-:Y:S01]  /*2b30*/  UISETP.GE.U32.AND UP1, UPT, UR22, 0x1c, UPT ;  /* 0x0000001c1600788c */ /* 0x000fe2000bf26070 */
[----:B------:R-:W-:Y:S01]  /*2b40*/  IMAD.SHL.U32 R24, R17, 0x2, RZ ;  /* 0x0000000211187824 */ /* 0x000fe200078e00ff */
[----:B------:R-:W-:Y:S02]  /*2b50*/  UISETP.GT.U32.AND UP0, UPT, UR5, 0x1b, UPT ;  /* 0x0000001b0500788c */ /* 0x000fe4000bf04070 */
[----:B------:R-:W-:Y:S02]  /*2b60*/  USHF.R.U32.HI UR6, URZ, 0x2, UR5 ;  /* 0x000000023f067899 */ /* 0x000fe40008011605 */
[----:B------:R-:W-:Y:S01]  /*2b70*/  UISETP.LT.U32.AND UP0, UPT, UR22, 0x1c, UP0 ;  /* 0x0000001c1600788c */ /* 0x000fe20008701070 */
[----:B------:R-:W2:Y:S01]  /*2b80*/  SYNCS.PHASECHK.TRANS64.TRYWAIT P1, [UR15+0x8], R14 ;  /* 0x0000080eff0075a7 */ /* 0x000ea2000802014f */
[----:B------:R-:W-:Y:S01]  /*2b90*/  UIMAD.WIDE.U32 UR6, UR6, 0x24924925, URZ ;  /* 0x24924925060678a5 */ /* 0x000fe2000f8e003f */
[----:B------:R-:W-:Y:S01]  /*2ba0*/  SHF.R.S32.HI R25, RZ, 0x1f, R24 ;  /* 0x0000001fff197819 */ /* 0x000fe20000011418 */
[----:B------:R-:W-:-:S02]  /*2bb0*/  USEL UR8, URZ, 0x1, !UP0 ;  /* 0x000000013f087887 */ /* 0x000fc4000c000000 */
[----:B------:R-:W-:Y:S02]  /*2bc0*/  UIMAD UR5, UR7, -0x1c, UR5 ;  /* 0xffffffe4070578a4 */ /* 0x000fe4000f8e0205 */
[----:B------:R-:W-:-:S04]  /*2bd0*/  ULOP3.LUT UR4, UR4, UR8, URZ, 0x3c, !UPT ;  /* 0x0000000804047292 */ /* 0x000fc8000f8e3c3f */
[----:B------:R-:W-:Y:S01]  /*2be0*/  @UP1 ULOP3.LUT UR4, UR4, 0x1, UR7, 0x78, !UPT ;  /* 0x0000000104041892 */ /* 0x000fe2000f8e7807 */
[----:B--23--:R-:W-:Y:S11]  /*2bf0*/  @!P1 BRA `(.L_x_39) ;  /* 0x0000004c00209947 */ /* 0x00cff60003800000 */
.L_x_157:
[----:B------:R-:W-:Y:S01]  /*2c00*/  IMAD.SHL.U32 R27, R6, 0x40, RZ ;  /* 0x00000040061b7824 */ /* 0x000fe200078e00ff */
[----:B------:R-:W-:Y:S01]  /*2c10*/  ULDC UR8, c[0x0][0x284] ;  /* 0x0000a10000087ab9 */ /* 0x000fe20000000800 */
[----:B------:R-:W-:Y:S01]  /*2c20*/  IMAD.SHL.U32 R33, R4, 0x40, RZ ;  /* 0x0000004004217824 */ /* 0x000fe200078e00ff */
[----:B------:R-:W-:Y:S01]  /*2c30*/  SHF.R.S32.HI R34, RZ, 0x1f, R5 ;  /* 0x0000001fff227819 */ /* 0x000fe20000011405 */
[----:B------:R-:W-:Y:S01]  /*2c40*/  ULDC.64 UR6, c[0x0][0x5d0] ;  /* 0x0001740000067ab9 */ /* 0x000fe20000000a00 */
[----:B------:R-:W-:Y:S01]  /*2c50*/  ISETP.GE.AND P1, PT, R27, UR8, PT ;  /* 0x000000081b007c0c */ /* 0x000fe2000bf26270 */
[----:B01----:R-:W-:Y:S01]  /*2c60*/  IMAD.WIDE.U32 R14, R5, UR6, R24 ;  /* 0x00000006050e7c25 */ /* 0x003fe2000f8e0018 */
[----:B------:R-:W-:Y:S02]  /*2c70*/  SHF.R.S32.HI R32, RZ, 0x1f, R33 ;  /* 0x0000001fff207819 */ /* 0x000fe40000011421 */
[C---:B------:R-:W-:Y:S01]  /*2c80*/  ISETP.GE.OR P1, PT, R33.reuse, R26, P1 ;  /* 0x0000001a2100720c */ /* 0x040fe20000f26670 */
[----:B------:R-:W-:Y:S01]  /*2c90*/  IMAD R4, R34, UR6, RZ ;  /* 0x0000000622047c24 */ /* 0x000fe2000f8e02ff */
[----:B------:R-:W-:-:S03]  /*2ca0*/  IADD3 R14, P2, R33, R14, RZ ;  /* 0x0000000e210e7210 */ /* 0x000fc60007f5e0ff */
[----:B------:R-:W-:-:S05]  /*2cb0*/  IMAD R19, R5, UR7, R4 ;  /* 0x0000000705137c24 */ /* 0x000fca000f8e0204 */
[----:B------:R-:W-:-:S03]  /*2cc0*/  IADD3.X R15, R32, R15, R19, P2, !PT ;  /* 0x0000000f200f7210 */ /* 0x000fc600017fe413 */
[----:B------:R-:W-:Y:S05]  /*2cd0*/  @P1 BRA `(.L_x_40) ;  /* 0x0000002400a81947 */ /* 0x000fea0003800000 */
[----:B------:R-:W0:Y:S01]  /*2ce0*/  LDC.64 R30, c[0x0][0x5c8] ;  /* 0x00017200ff1e7b82 */ /* 0x000e220000000a00 */
[----:B------:R-:W-:Y:S01]  /*2cf0*/  IMAD.WIDE R28, R6, 0x40, R10 ;  /* 0x00000040061c7825 */ /* 0x000fe200078e020a */
[----:B------:R-:W-:Y:S01]  /*2d00*/  ULDC.64 UR6, c[0x0][0x5c0] ;  /* 0x0001700000067ab9 */ /* 0x000fe20000000a00 */
[----:B------:R-:W-:Y:S02]  /*2d10*/  BSSY B0, `(.L_x_40) ;  /* 0x0000266000007945 */ /* 0x000fe40003800000 */
[----:B------:R-:W-:Y:S02]  /*2d20*/  IMAD R26, R17, -0x2, R26 ;  /* 0xfffffffe111a7824 */ /* 0x000fe400078e021a */
[----:B------:R-:W-:Y:S02]  /*2d30*/  IMAD.IADD R6, R20, 0x1, -R27 ;  /* 0x0000000114067824 */ /* 0x000fe400078e0a1b */
[----:B------:R-:W-:Y:S02]  /*2d40*/  IMAD.IADD R26, R26, 0x1, -R33 ;  /* 0x000000011a1a7824 */ /* 0x000fe400078e0a21 */
[----:B0-----:R-:W-:-:S02]  /*2d50*/  IMAD R4, R29, R30, RZ ;  /* 0x0000001e1d047224 */ /* 0x001fc400078e02ff */
[----:B------:R-:W-:-:S04]  /*2d60*/  IMAD.WIDE.U32 R14, R28, R30, R14 ;  /* 0x0000001e1c0e7225 */ /* 0x000fc800078e000e */
[----:B------:R-:W-:Y:S01]  /*2d70*/  IMAD R19, R28, R31, R4 ;  /* 0x0000001f1c137224 */ /* 0x000fe200078e0204 */
[----:B------:R-:W-:Y:S02]  /*2d80*/  LEA R4, P1, R30, R14, 0x3 ;  /* 0x0000000e1e047211 */ /* 0x000fe400078218ff */
[----:B------:R-:W-:Y:S01]  /*2d90*/  IADD3 R18, P2, R14, UR6, RZ ;  /* 0x000000060e127c10 */ /* 0x000fe2000ff5e0ff */
[----:B------:R-:W-:Y:S01]  /*2da0*/  IMAD.IADD R19, R15, 0x1, R19 ;  /* 0x000000010f137824 */ /* 0x000fe200078e0213 */
[----:B------:R-:W-:-:S04]  /*2db0*/  IADD3 R14, P3, R4, UR6, RZ ;  /* 0x00000006040e7c10 */ /* 0x000fc8000ff7e0ff */
[----:B------:R-:W-:Y:S02]  /*2dc0*/  LEA.HI.X R4, R30, R19, R31, 0x3, P1 ;  /* 0x000000131e047211 */ /* 0x000fe400008f1c1f */
[----:B----45:R-:W-:Y:S02]  /*2dd0*/  FSETP.NEU.AND P1, PT, R16, RZ, PT ;  /* 0x000000ff1000720b */ /* 0x030fe40003f2d000 */
[----:B------:R-:W-:Y:S02]  /*2de0*/  IADD3.X R19, R19, UR7, RZ, P2, !PT ;  /* 0x0000000713137c10 */ /* 0x000fe400097fe4ff */
[----:B------:R-:W-:-:S09]  /*2df0*/  IADD3.X R15, R4, UR7, RZ, P3, !PT ;  /* 0x00000007040f7c10 */ /* 0x000fd20009ffe4ff */
[----:B------:R-:W-:Y:S05]  /*2e00*/  @!P1 BRA `(.L_x_41) ;  /* 0x0000001c00189947 */ /* 0x000fea0003800000 */
[----:B------:R-:W-:Y:S01]  /*2e10*/  ULDC.64 UR6, c[0x0][0x5b8] ;  /* 0x00016e0000067ab9 */ /* 0x000fe20000000a00 */
[----:B------:R-:W-:Y:S01]  /*2e20*/  ISETP.GE.AND P2, PT, R26, 0x1, PT ;  /* 0x000000011a00780c */ /* 0x000fe20003f46270 */
[----:B------:R-:W-:Y:S01]  /*2e30*/  IMAD.WIDE.U32 R24, R5, UR6, R24 ;  /* 0x0000000605187c25 */ /* 0x000fe2000f8e0018 */
[----:B------:R-:W-:Y:S01]  /*2e40*/  ULDC.64 UR8, c[0x0][0x5a8] ;  /* 0x00016a0000087ab9 */ /* 0x000fe20000000a00 */
[----:B------:R-:W-:Y:S01]  /*2e50*/  BSSY B1, `(.L_x_42) ;  /* 0x000000f000017945 */ /* 0x000fe20003800000 */
[----:B------:R-:W-:Y:S01]  /*2e60*/  ISETP.LT.OR P5, PT, R6, 0x1, !P2 ;  /* 0x000000010600780c */ /* 0x000fe200057a1670 */
[----:B------:R-:W-:Y:S01]  /*2e70*/  IMAD R4, R34, UR6, RZ ;  /* 0x0000000622047c24 */ /* 0x000fe2000f8e02ff */
[----:B------:R-:W-:-:S03]  /*2e80*/  IADD3 R24, P1, R33, R24, RZ ;  /* 0x0000001821187210 */ /* 0x000fc60007f3e0ff */
[----:B------:R-:W-:Y:S01]  /*2e90*/  IMAD R5, R5, UR7, R4 ;  /* 0x0000000705057c24 */ /* 0x000fe2000f8e0204 */
[----:B------:R-:W-:Y:S02]  /*2ea0*/  ULDC.64 UR6, c[0x0][0x5b0] ;  /* 0x00016c0000067ab9 */ /* 0x000fe40000000a00 */
[----:B------:R-:W-:Y:S02]  /*2eb0*/  IMAD R27, R29, UR6, RZ ;  /* 0x000000061d1b7c24 */ /* 0x000fe4000f8e02ff */
[----:B------:R-:W-:Y:S02]  /*2ec0*/  IADD3.X R25, R32, R25, R5, P1, !PT ;  /* 0x0000001920197210 */ /* 0x000fe40000ffe405 */
[C---:B------:R-:W-:Y:S02]  /*2ed0*/  IMAD R27, R28.reuse, UR7, R27 ;  /* 0x000000071c1b7c24 */ /* 0x040fe4000f8e021b */
[----:B------:R-:W-:-:S03]  /*2ee0*/  IMAD.WIDE.U32 R4, R28, UR6, R24 ;  /* 0x000000061c047c25 */ /* 0x000fc6000f8e0018 */
[----:B------:R-:W-:-:S04]  /*2ef0*/  IADD3 R4, P1, R4, UR8, RZ ;  /* 0x0000000804047c10 */ /* 0x000fc8000ff3e0ff */
[--C-:B------:R-:W-:Y:S02]  /*2f00*/  IADD3.X R5, R5, UR9, R27.reuse, P1, !PT ;  /* 0x0000000905057c10 */ /* 0x100fe40008ffe41b */
[----:B------:R-:W-:Y:S01]  /*2f10*/  PRMT R27, RZ, 0x7610, R27 ;  /* 0x00007610ff1b7816 */ /* 0x000fe2000000001b */
[----:B------:R-:W-:Y:S06]  /*2f20*/  @P5 BRA `(.L_x_43) ;  /* 0x0000000000045947 */ /* 0x000fec0003800000 */
[----:B------:R0:W5:Y:S02]  /*2f30*/  LDG.E.U8 R27, desc[UR20][R4.64] ;  /* 0x00000014041b7981 */ /* 0x000164000c1e1100 */
.L_x_43:
[----:B------:R-:W-:Y:S05]  /*2f40*/  BSYNC B1 ;  /* 0x0000000000017941 */ /* 0x000fea0003800000 */
.L_x_42:
[----:B-----5:R-:W-:Y:S01]  /*2f50*/  LOP3.LUT R27, R27, 0xff, RZ, 0xc0, !PT ;  /* 0x000000ff1b1b7812 */ /* 0x020fe200078ec0ff */
[----:B------:R-:W-:Y:S01]  /*2f60*/  BSSY B1, `(.L_x_44) ;  /* 0x000000c000017945 */ /* 0x000fe20003800000 */
[----:B------:R-:W-:Y:S02]  /*2f70*/  ISETP.GE.AND P1, PT, R26, 0x2, PT ;  /* 0x000000021a00780c */ /* 0x000fe40003f26270 */
[----:B------:R-:W-:Y:S02]  /*2f80*/  F2FP.F16.E5M2.UNPACK_B R27, R27 ;  /* 0x0000001bff1b723e */ /* 0x000fe400020004ff */
[----:B------:R-:W-:-:S03]  /*2f90*/  ISETP.LT.OR P3, PT, R6, 0x1, !P1 ;  /* 0x000000010600780c */ /* 0x000fc60004f61670 */
[----:B------:R-:W-:-:S05]  /*2fa0*/  HADD2.F32 R27, -RZ, R27.H0_H0 ;  /* 0x2000001bff1b7230 */ /* 0x000fca0000004100 */
[----:B------:R-:W-:Y:S01]  /*2fb0*/  FMUL R30, R27, R16 ;  /* 0x000000101b1e7220 */ /* 0x000fe20000400000 */
[----:B------:R-:W-:-:S03]  /*2fc0*/  PRMT R27, RZ, 0x7610, R27 ;  /* 0x00007610ff1b7816 */ /* 0x000fc6000000001b */
[----:B------:R-:W-:-:S05]  /*2fd0*/  FFMA R30, R83, R13, R30 ;  /* 0x0000000d531e7223 */ /* 0x000fca000000001e */
[----:B------:R-:W-:-:S05]  /*2fe0*/  F2FP.SATFINITE.E5M2.F32.PACK_AB_MERGE_C R31, RZ, R30, RZ ;  /* 0x0000001eff1f723e */ /* 0x000fca00048060ff */
[----:B------:R1:W-:Y:S01]  /*2ff0*/  @!P5 STG.E.U8 desc[UR20][R18.64], R31 ;  /* 0x0000001f1200d986 */ /* 0x0003e2000c101114 */
[----:B------:R-:W-:Y:S05]  /*3000*/  @P3 BRA `(.L_x_45) ;  /* 0x0000000000043947 */ /* 0x000fea0003800000 */
[----:B------:R2:W5:Y:S02]  /*3010*/  LDG.E.U8 R27, desc[UR20][R4.64+0x1] ;  /* 0x00000114041b7981 */ /* 0x000564000c1e1100 */
.L_x_45:
[----:B------:R-:W-:Y:S05]  /*3020*/  BSYNC B1 ;  /* 0x0000000000017941 */ /* 0x000fea0003800000 */
.L_x_44:
[----:B-----5:R-:W-:Y:S01]  /*3030*/  LOP3.LUT R27, R27, 0xff, RZ, 0xc0, !PT ;  /* 0x000000ff1b1b7812 */ /* 0x020fe200078ec0ff */
[----:B------:R-:W-:Y:S01]  /*3040*/  BSSY B1, `(.L_x_46) ;  /* 0x0000012000017945 */ /* 0x000fe20003800000 */
[----:B-1----:R-:W-:Y:S02]  /*3050*/  IADD3 R31, P5, R28, 0x8, RZ ;  /* 0x000000081c1f7810 */ /* 0x002fe40007fbe0ff */
[----:B------:R-:W-:Y:S02]  /*3060*/  F2FP.F16.E5M2.UNPACK_B R27, R27 ;  /* 0x0000001bff1b723e */ /* 0x000fe400020004ff */
[----:B------:R-:W-:Y:S01]  /*3070*/  ISETP.LT.OR P2, PT, R6, 0x9, !P2 ;  /* 0x000000090600780c */ /* 0x000fe20005741670 */
[----:B------:R-:W-:Y:S02]  /*3080*/  IMAD.X R28, RZ, RZ, R29, P5 ;  /* 0x000000ffff1c7224 */ /* 0x000fe400028e061d */
[----:B------:R-:W-:Y:S02]  /*3090*/  HADD2.F32 R27, -RZ, R27.H0_H0 ;  /* 0x2000001bff1b7230 */ /* 0x000fe40000004100 */
[----:B------:R-:W-:-:S02]  /*30a0*/  IMAD R28, R28, UR6, RZ ;  /* 0x000000061c1c7c24 */ /* 0x000fc4000f8e02ff */
[----:B------:R-:W-:-:S04]  /*30b0*/  IMAD.WIDE.U32 R24, R31, UR6, R24 ;  /* 0x000000061f187c25 */ /* 0x000fc8000f8e0018 */
[----:B------:R-:W-:Y:S01]  /*30c0*/  FMUL R27, R27, R16 ;  /* 0x000000101b1b7220 */ /* 0x000fe20000400000 */
[----:B------:R-:W-:-:S03]  /*30d0*/  IMAD R31, R31, UR7, R28 ;  /* 0x000000071f1f7c24 */ /* 0x000fc6000f8e021c */
[----:B------:R-:W-:Y:S01]  /*30e0*/  FFMA R27, R84, R13, R27 ;  /* 0x0000000d541b7223 */ /* 0x000fe2000000001b */
[----:B------:R-:W-:-:S04]  /*30f0*/  IADD3 R24, P5, R24, UR8, RZ ;  /* 0x0000000818187c10 */ /* 0x000fc8000ffbe0ff */
[----:B------:R-:W-:Y:S02]  /*3100*/  F2FP.SATFINITE.E5M2.F32.PACK_AB_MERGE_C R29, RZ, R27, RZ ;  /* 0x0000001bff1d723e */ /* 0x000fe400048060ff */
[----:B------:R-:W-:Y:S02]  /*3110*/  IADD3.X R25, R25, UR9, R31, P5, !PT ;  /* 0x0000000919197c10 */ /* 0x000fe4000affe41f */
[----:B------:R-:W-:Y:S01]  /*3120*/  PRMT R27, RZ, 0x7610, R27 ;  /* 0x00007610ff1b7816 */ /* 0x000fe2000000001b */
[----:B------:R1:W-:Y:S01]  /*3130*/  @!P3 STG.E.U8 desc[UR20][R18.64+0x1], R29 ;  /* 0x0000011d1200b986 */ /* 0x0003e2000c101114 */
[----:B------:R-:W-:Y:S05]  /*3140*/  @P2 BRA `(.L_x_47) ;  /* 0x0000000000042947 */ /* 0x000fea0003800000 */
[----:B------:R3:W5:Y:S02]  /*3150*/  LDG.E.U8 R27, desc[UR20][R24.64] ;  /* 0x00000014181b7981 */ /* 0x000764000c1e1100 */
.L_x_47:
[----:B------:R-:W-:Y:S05]  /*3160*/  BSYNC B1 ;  /* 0x0000000000017941 */ /* 0x000fea0003800000 */
.L_x_46:
[----:B-----5:R-:W-:Y:S01]  /*3170*/  LOP3.LUT R27, R27, 0xff, RZ, 0xc0, !PT ;  /* 0x000000ff1b1b7812 */ /* 0x020fe200078ec0ff */
[----:B------:R-:W-:Y:S01]  /*3180*/  BSSY B1, `(.L_x_48) ;  /* 0x000000b000017945 */ /* 0x000fe20003800000 */
[----:B------:R-:W-:Y:S02]  /*3190*/  ISETP.LT.OR P1, PT, R6, 0x9, !P1 ;  /* 0x000000090600780c */ /* 0x000fe40004f21670 */
[----:B------:R-:W-:-:S05]  /*31a0*/  F2FP.F16.E5M2.UNPACK_B R27, R27 ;  /* 0x0000001bff1b723e */ /* 0x000fca00020004ff */
[----:B------:R-:W-:-:S05]  /*31b0*/  HADD2.F32 R27, -RZ, R27.H0_H0 ;  /* 0x2000001bff1b7230 */ /* 0x000fca0000004100 */
[----:B------:R-:W-:Y:S01]  /*31c0*/  FMUL R28, R27, R16 ;  /* 0x000000101b1c7220 */ /* 0x000fe20000400000 */
[----:B------:R-:W-:-:S03]  /*31d0*/  PRMT R27, RZ, 0x7610, R27 ;  /* 0x00007610ff1b7816 */ /* 0x000fc6000000001b */
[----:B------:R-:W-:-:S05]  /*31e0*/  FFMA R28, R81, R13, R28 ;  /* 0x0000000d511c7223 */ /* 0x000fca000000001c */
[----:B-1----:R-:W-:-:S05]  /*31f0*/  F2FP.SATFINITE.E5M2.F32.PACK_AB_MERGE_C R29, RZ, R28, RZ ;  /* 0x0000001cff1d723e */ /* 0x002fca00048060ff */
[----:B------:R1:W-:Y:S01]  /*3200*/  @!P2 STG.E.U8 desc[UR20][R14.64], R29 ;  /* 0x0000001d0e00a986 */ /* 0x0003e2000c101114 */
[----:B------:R-:W-:Y:S05]  /*3210*/  @P1 BRA `(.L_x_49) ;  /* 0x0000000000041947 */ /* 0x000fea0003800000 */
[----:B------:R4:W5:Y:S02]  /*3220*/  LDG.E.U8 R27, desc[UR20][R24.64+0x1] ;  /* 0x00000114181b7981 */ /* 0x000964000c1e1100 */
.L_x_49:
[----:B------:R-:W-:Y:S05]  /*3230*/  BSYNC B1 ;  /* 0x0000000000017941 */ /* 0x000fea0003800000 */
.L_x_48:
[----:B-----5:R-:W-:Y:S01]  /*3240*/  LOP3.LUT R27, R27, 0xff, RZ, 0xc0, !PT ;  /* 0x000000ff1b1b7812 */ /* 0x020fe200078ec0ff */
[----:B------:R-:W-:Y:S01]  /*3250*/  BSSY B1, `(.L_x_50) ;  /* 0x000000c000017945 */ /* 0x000fe20003800000 */
[----:B------:R-:W-:Y:S02]  /*3260*/  ISETP.GE.AND P2, PT, R26, 0x9, PT ;  /* 0x000000091a00780c */ /* 0x000fe40003f46270 */
[----:B------:R-:W-:Y:S02]  /*3270*/  F2FP.F16.E5M2.UNPACK_B R27, R27 ;  /* 0x0000001bff1b723e */ /* 0x000fe400020004ff */
[----:B------:R-:W-:-:S03]  /*3280*/  ISETP.LT.OR P3, PT, R6, 0x1, !P2 ;  /* 0x000000010600780c */ /* 0x000fc60005761670 */
[----:B------:R-:W-:-:S05]  /*3290*/  HADD2.F32 R27, -RZ, R27.H0_H0 ;  /* 0x2000001bff1b7230 */ /* 0x000fca0000004100 */
[----:B------:R-:W-:-:S04]  /*32a0*/  FMUL R27, R27, R16 ;  /* 0x000000101b1b7220 */ /* 0x000fc80000400000 */
[----:B------:R-:W-:-:S05]  /*32b0*/  FFMA R27, R82, R13, R27 ;  /* 0x0000000d521b7223 */ /* 0x000fca000000001b */
[----:B-1----:R-:W-:Y:S02]  /*32c0*/  F2FP.SATFINITE.E5M2.F32.PACK_AB_MERGE_C R29, RZ, R27, RZ ;  /* 0x0000001bff1d723e */ /* 0x002fe400048060ff */
[----:B------:R-:W-:-:S03]  /*32d0*/  PRMT R27, RZ, 0x7610, R27 ;  /* 0x00007610ff1b7816 */ /* 0x000fc6000000001b */
[----:B------:R1:W-:Y:S01]  /*32e0*/  @!P1 STG.E.U8 desc[UR20][R14.64+0x1], R29 ;  /* 0x0000011d0e009986 */ /* 0x0003e2000c101114 */
[----:B------:R-:W-:Y:S05]  /*32f0*/  @P3 BRA `(.L_x_51) ;  /* 0x0000000000043947 */ /* 0x000fea0003800000 */
[----:B------:R0:W5:Y:S02]  /*3300*/  LDG.E.U8 R27, desc[UR20][R4.64+0x8] ;  /* 0x00000814041b7981 */ /* 0x000164000c1e1100 */
.L_x_51:
[----:B------:R-:W-:Y:S05]  /*3310*/  BSYNC B1 ;  /* 0x0000000000017941 */ /* 0x000fea0003800000 */
.L_x_50:
        /* <DEDUP_REMOVED lines=13> */
.L_x_53:
[----:B------:R-:W-:Y:S05]  /*33f0*/  BSYNC B1 ;  /* 0x0000000000017941 */ /* 0x000fea0003800000 */
.L_x_52:
[----:B-----5:R-:W-:Y:S01]  /*3400*/  LOP3.LUT R27, R27, 0xff, RZ, 0xc0, !PT ;  /* 0x000000ff1b1b7812 */ /* 0x020fe200078ec0ff */
[----:B------:R-:W-:Y:S01]  /*3410*/  BSSY B1, `(.L_x_54) ;  /* 0x000000b000017945 */ /* 0x000fe20003800000 */
[----:B------:R-:W-:Y:S02]  /*3420*/  ISETP.LT.OR P2, PT, R6, 0x9, !P2 ;  /* 0x000000090600780c */ /* 0x000fe40005741670 */
[----:B------:R-:W-:-:S05]  /*3430*/  F2FP.F16.E5M2.UNPACK_B R27, R27 ;  /* 0x0000001bff1b723e */ /* 0x000fca00020004ff */
        /* <DEDUP_REMOVED lines=8> */
.L_x_55:
[----:B------:R-:W-:Y:S05]  /*34c0*/  BSYNC B1 ;  /* 0x0000000000017941 */ /* 0x000fea0003800000 */
.L_x_54:
        /* <DEDUP_REMOVED lines=12> */
.L_x_57:
[----:B------:R-:W-:Y:S05]  /*3590*/  BSYNC B1 ;  /* 0x0000000000017941 */ /* 0x000fea0003800000 */
.L_x_56:
        /* <DEDUP_REMOVED lines=13> */
.L_x_59:
[----:B------:R-:W-:Y:S05]  /*3670*/  BSYNC B1 ;  /* 0x0000000000017941 */ /* 0x000fea0003800000 */
.L_x_58:
        /* <DEDUP_REMOVED lines=13> */
.L_x_61:
[----:B------:R-:W-:Y:S05]  /*3750*/  BSYNC B1 ;  /* 0x0000000000017941 */ /* 0x000fea0003800000 */
.L_x_60:
        /* <DEDUP_REMOVED lines=12> */
.L_x_63:
[----:B------:R-:W-:Y:S05]  /*3820*/  BSYNC B1 ;  /* 0x0000000000017941 */ /* 0x000fea0003800000 */
.L_x_62:
        /* <DEDUP_REMOVED lines=12> */
.L_x_65:
[----:B------:R-:W-:Y:S05]  /*38f0*/  BSYNC B1 ;  /* 0x0000000000017941 */ /* 0x000fea0003800000 */
.L_x_64:
        /* <DEDUP_REMOVED lines=13> */
.L_x_67:
[----:B------:R-:W-:Y:S05]  /*39d0*/  BSYNC B1 ;  /* 0x0000000000017941 */ /* 0x000fea0003800000 */
.L_x_66:
        /* <DEDUP_REMOVED lines=13> */
.L_x_69:
[----:B------:R-:W-:Y:S05]  /*3ab0*/  BSYNC B1 ;  /* 0x0000000000017941 */ /* 0x000fea0003800000 */
.L_x_68:
        /* <DEDUP_REMOVED lines=12> */
.L_x_71:
[----:B------:R-:W-:Y:S05]  /*3b80*/  BSYNC B1 ;  /* 0x0000000000017941 */ /* 0x000fea0003800000 */
.L_x_70:
        /* <DEDUP_REMOVED lines=12> */
.L_x_73:
[----:B------:R-:W-:Y:S05]  /*3c50*/  BSYNC B1 ;  /* 0x0000000000017941 */ /* 0x000fea0003800000 */
.L_x_72:
        /* <DEDUP_REMOVED lines=13> */
.L_x_75:
[----:B------:R-:W-:Y:S05]  /*3d30*/  BSYNC B1 ;  /* 0x0000000000017941 */ /* 0x000fea0003800000 */
.L_x_74:
        /* <DEDUP_REMOVED lines=13> */
.L_x_77:
[----:B------:R-:W-:Y:S05]  /*3e10*/  BSYNC B1 ;  /* 0x0000000000017941 */ /* 0x000fea0003800000 */
.L_x_76:
        /* <DEDUP_REMOVED lines=12> */
.L_x_79:
[----:B------:R-:W-:Y:S05]  /*3ee0*/  BSYNC B1 ;  /* 0x0000000000017941 */ /* 0x000fea0003800000 */
.L_x_78:
        /* <DEDUP_REMOVED lines=12> */
.L_x_81:
[----:B------:R-:W-:Y:S05]  /*3fb0*/  BSYNC B1 ;  /* 0x0000000000017941 */ /* 0x000fea0003800000 */
.L_x_80:
        /* <DEDUP_REMOVED lines=13> */
.L_x_83:
[----:B------:R-:W-:Y:S05]  /*4090*/  BSYNC B1 ;  /* 0x0000000000017941 */ /* 0x000fea0003800000 */
.L_x_82:
        /* <DEDUP_REMOVED lines=13> */
.L_x_85:
[----:B------:R-:W-:Y:S05]  /*4170*/  BSYNC B1 ;  /* 0x0000000000017941 */ /* 0x000fea0003800000 */
.L_x_84:
        /* <DEDUP_REMOVED lines=12> */
.L_x_87:
[----:B------:R-:W-:Y:S05]  /*4240*/  BSYNC B1 ;  /* 0x0000000000017941 */ /* 0x000fea0003800000 */
.L_x_86:
        /* <DEDUP_REMOVED lines=12> */
.L_x_89:
[----:B------:R-:W-:Y:S05]  /*4310*/  BSYNC B1 ;  /* 0x0000000000017941 */ /* 0x000fea0003800000 */
.L_x_88:
        /* <DEDUP_REMOVED lines=13> */
.L_x_91:
[----:B------:R-:W-:Y:S05]  /*43f0*/  BSYNC B1 ;  /* 0x0000000000017941 */ /* 0x000fea0003800000 */
.L_x_90:
        /* <DEDUP_REMOVED lines=13> */
.L_x_93:
[----:B------:R-:W-:Y:S05]  /*44d0*/  BSYNC B1 ;  /* 0x0000000000017941 */ /* 0x000fea0003800000 */
.L_x_92:
        /* <DEDUP_REMOVED lines=12> */
.L_x_95:
[----:B------:R-:W-:Y:S05]  /*45a0*/  BSYNC B1 ;  /* 0x0000000000017941 */ /* 0x000fea0003800000 */
.L_x_94:
        /* <DEDUP_REMOVED lines=12> */
.L_x_97:
[----:B------:R-:W-:Y:S05]  /*4670*/  BSYNC B1 ;  /* 0x0000000000017941 */ /* 0x000fea0003800000 */
.L_x_96:
        /* <DEDUP_REMOVED lines=13> */
.L_x_99:
[----:B------:R-:W-:Y:S05]  /*4750*/  BSYNC B1 ;  /* 0x0000000000017941 */ /* 0x000fea0003800000 */
.L_x_98:
[----:B-----5:R-:W-:Y:S01]  /*4760*/  LOP3.LUT R27, R27, 0xff, RZ, 0xc0, !PT ;  /* 0x000000ff1b1b7812 */ /* 0x020fe200078ec0ff */
[----:B------:R-:W-:Y:S01]  /*4770*/  BSSY B1, `(.L_x_100) ;  /* 0x000000c000017945 */ /* 0x000fe20003800000 */
[----:B------:R-:W-:Y:S02]  /*4780*/  ISETP.GE.AND P1, PT, R26, 0x3a, PT ;  /* 0x0000003a1a00780c */ /* 0x000fe40003f26270 */
[----:B------:R-:W-:Y:S02]  /*4790*/  F2FP.F16.E5M2.UNPACK_B R27, R27 ;  /* 0x0000001bff1b723e */ /* 0x000fe400020004ff */
[----:B------:R-:W-:-:S03]  /*47a0*/  ISETP.LT.OR P5, PT, R6, 0x1, !P1 ;  /* 0x000000010600780c */ /* 0x000fc60004fa1670 */
[----:B------:R-:W-:-:S05]  /*47b0*/  HADD2.F32 R27, -RZ, R27.H0_H0 ;  /* 0x2000001bff1b7230 */ /* 0x000fca0000004100 */
[----:B------:R-:W-:-:S04]  /*47c0*/  FMUL R28, R27, R16 ;  /* 0x000000101b1c7220 */ /* 0x000fc80000400000 */
[----:B------:R-:W-:Y:S01]  /*47d0*/  FFMA R28, R23, R13, R28 ;  /* 0x0000000d171c7223 */ /* 0x000fe2000000001c */
[----:B------:R-:W-:-:S04]  /*47e0*/  PRMT R23, RZ, 0x7610, R23 ;  /* 0x00007610ff177816 */ /* 0x000fc80000000017 */
[----:B------:R-:W-:-:S05]  /*47f0*/  F2FP.SATFINITE.E5M2.F32.PACK_AB_MERGE_C R27, RZ, R28, RZ ;  /* 0x0000001cff1b723e */ /* 0x000fca00048060ff */
[----:B------:R0:W-:Y:S01]  /*4800*/  @!P3 STG.E.U8 desc[UR20][R18.64+0x38], R27 ;  /* 0x0000381b1200b986 */ /* 0x0001e2000c101114 */
[----:B------:R-:W-:Y:S05]  /*4810*/  @P5 BRA `(.L_x_101) ;  /* 0x0000000000045947 */ /* 0x000fea0003800000 */
[----:B------:R0:W5:Y:S02]  /*4820*/  LDG.E.U8 R23, desc[UR20][R4.64+0x39] ;  /* 0x0000391404177981 */ /* 0x000164000c1e1100 */
.L_x_101:
[----:B------:R-:W-:Y:S05]  /*4830*/  BSYNC B1 ;  /* 0x0000000000017941 */ /* 0x000fea0003800000 */
.L_x_100:
[----:B-----5:R-:W-:Y:S01]  /*4840*/  LOP3.LUT R23, R23, 0xff, RZ, 0xc0, !PT ;  /* 0x000000ff17177812 */ /* 0x020fe200078ec0ff */
[----:B------:R-:W-:Y:S01]  /*4850*/  BSSY B1, `(.L_x_102) ;  /* 0x000000b000017945 */ /* 0x000fe20003800000 */
[----:B------:R-:W-:Y:S02]  /*4860*/  ISETP.LT.OR P2, PT, R6, 0x9, !P2 ;  /* 0x000000090600780c */ /* 0x000fe40005741670 */
[----:B------:R-:W-:Y:S02]  /*4870*/  F2FP.F16.E5M2.UNPACK_B R23, R23 ;  /* 0x00000017ff17723e */ /* 0x000fe400020004ff */
[----:B0-2---:R-:W-:-:S03]  /*4880*/  PRMT R4, RZ, 0x7610, R4 ;  /* 0x00007610ff047816 */ /* 0x005fc60000000004 */
[----:B------:R-:W-:-:S05]  /*4890*/  HADD2.F32 R23, -RZ, R23.H0_H0 ;  /* 0x20000017ff177230 */ /* 0x000fca0000004100 */
[----:B------:R-:W-:-:S04]  /*48a0*/  FMUL R23, R23, R16 ;  /* 0x0000001017177220 */ /* 0x000fc80000400000 */
[----:B------:R-:W-:-:S05]  /*48b0*/  FFMA R23, R56, R13, R23 ;  /* 0x0000000d38177223 */ /* 0x000fca0000000017 */
[----:B------:R-:W-:-:S05]  /*48c0*/  F2FP.SATFINITE.E5M2.F32.PACK_AB_MERGE_C R23, RZ, R23, RZ ;  /* 0x00000017ff17723e */ /* 0x000fca00048060ff */
[----:B------:R0:W-:Y:S01]  /*48d0*/  @!P5 STG.E.U8 desc[UR20][R18.64+0x39], R23 ;  /* 0x000039171200d986 */ /* 0x0001e2000c101114 */
[----:B------:R-:W-:Y:S05]  /*48e0*/  @P2 BRA `(.L_x_103) ;  /* 0x0000000000042947 */ /* 0x000fea0003800000 */
[----:B------:R2:W5:Y:S02]  /*48f0*/  LDG.E.U8 R4, desc[UR20][R24.64+0x38] ;  /* 0x0000381418047981 */ /* 0x000564000c1e1100 */
.L_x_103:
[----:B------:R-:W-:Y:S05]  /*4900*/  BSYNC B1 ;  /* 0x0000000000017941 */ /* 0x000fea0003800000 */
.L_x_102:
[----:B-----5:R-:W-:Y:S01]  /*4910*/  LOP3.LUT R4, R4, 0xff, RZ, 0xc0, !PT ;  /* 0x000000ff04047812 */ /* 0x020fe200078ec0ff */
[----:B------:R-:W-:Y:S01]  /*4920*/  BSSY B1, `(.L_x_104) ;  /* 0x000000b000017945 */ /* 0x000fe20003800000 */
[----:B------:R-:W-:Y:S02]  /*4930*/  ISETP.LT.OR P1, PT, R6, 0x9, !P1 ;  /* 0x000000090600780c */ /* 0x000fe40004f21670 */
[----:B------:R-:W-:-:S05]  /*4940*/  F2FP.F16.E5M2.UNPACK_B R4, R4 ;  /* 0x00000004ff04723e */ /* 0x000fca00020004ff */
[----:B------:R-:W-:-:S05]  /*4950*/  HADD2.F32 R5, -RZ, R4.H0_H0 ;  /* 0x20000004ff057230 */ /* 0x000fca0000004100 */
[----:B------:R-:W-:-:S04]  /*4960*/  FMUL R4, R5, R16 ;  /* 0x0000001005047220 */ /* 0x000fc80000400000 */
[----:B------:R-:W-:-:S05]  /*4970*/  FFMA R4, R21, R13, R4 ;  /* 0x0000000d15047223 */ /* 0x000fca0000000004 */
[----:B------:R-:W-:Y:S02]  /*4980*/  F2FP.SATFINITE.E5M2.F32.PACK_AB_MERGE_C R5, RZ, R4, RZ ;  /* 0x00000004ff05723e */ /* 0x000fe400048060ff */
[----:B------:R-:W-:-:S03]  /*4990*/  PRMT R4, RZ, 0x7610, R4 ;  /* 0x00007610ff047816 */ /* 0x000fc60000000004 */
[----:B------:R0:W-:Y:S01]  /*49a0*/  @!P2 STG.E.U8 desc[UR20][R14.64+0x38], R5 ;  /* 0x000038050e00a986 */ /* 0x0001e2000c101114 */
[----:B------:R-:W-:Y:S05]  /*49b0*/  @P1 BRA `(.L_x_105) ;  /* 0x0000000000041947 */ /* 0x000fea0003800000 */
[----:B------:R0:W5:Y:S02]  /*49c0*/  LDG.E.U8 R4, desc[UR20][R24.64+0x39] ;  /* 0x0000391418047981 */ /* 0x000164000c1e1100 */
.L_x_105:
[----:B------:R-:W-:Y:S05]  /*49d0*/  BSYNC B1 ;  /* 0x0000000000017941 */ /* 0x000fea0003800000 */
.L_x_104:
[----:B------:R-:W-:Y:S05]  /*49e0*/  @P1 BRA `(.L_x_106) ;  /* 0x0000000800601947 */ /* 0x000fea0003800000 */
[----:B-----5:R-:W-:-:S04]  /*49f0*/  LOP3.LUT R4, R4, 0xff, RZ, 0xc0, !PT ;  /* 0x000000ff04047812 */ /* 0x020fc800078ec0ff */
[----:B------:R-:W-:-:S05]  /*4a00*/  F2FP.F16.E5M2.UNPACK_B R4, R4 ;  /* 0x00000004ff04723e */ /* 0x000fca00020004ff */
[----:B0-----:R-:W-:-:S05]  /*4a10*/  HADD2.F32 R5, -RZ, R4.H0_H0 ;  /* 0x20000004ff057230 */ /* 0x001fca0000004100 */
[----:B------:R-:W-:-:S04]  /*4a20*/  FMUL R5, R5, R16 ;  /* 0x0000001005057220 */ /* 0x000fc80000400000 */
[----:B------:R-:W-:-:S05]  /*4a30*/  FFMA R5, R22, R13, R5 ;  /* 0x0000000d16057223 */ /* 0x000fca0000000005 */
[----:B------:R-:W-:-:S05]  /*4a40*/  F2FP.SATFINITE.E5M2.F32.PACK_AB_MERGE_C R5, RZ, R5, RZ ;  /* 0x00000005ff05723e */ /* 0x000fca00048060ff */
[----:B------:R0:W-:Y:S01]  /*4a50*/  STG.E.U8 desc[UR20][R14.64+0x39], R5 ;  /* 0x000039050e007986 */ /* 0x0001e2000c101114 */
[----:B------:R-:W-:Y:S05]  /*4a60*/  BRA `(.L_x_106) ;  /* 0x0000000800407947 */ /* 0x000fea0003800000 */
.L_x_41:
[----:B------:R-:W-:Y:S01]  /*4a70*/  ISETP.GE.AND P1, PT, R26, 0x2, PT ;  /* 0x000000021a00780c */ /* 0x000fe20003f26270 */
[-C--:B------:R-:W-:Y:S01]  /*4a80*/  FMUL R84, R84, R13.reuse ;  /* 0x0000000d54547220 */ /* 0x080fe20000400000 */
[----:B------:R-:W-:Y:S01]  /*4a90*/  ISETP.GE.AND P3, PT, R26, 0x1, PT ;  /* 0x000000011a00780c */ /* 0x000fe20003f66270 */
[-C--:B------:R-:W-:Y:S01]  /*4aa0*/  FMUL R83, R83, R13.reuse ;  /* 0x0000000d53537220 */ /* 0x080fe20000400000 */
[C---:B------:R-:W-:Y:S01]  /*4ab0*/  ISETP.LT.OR P5, PT, R6.reuse, 0x1, !P1 ;  /* 0x000000010600780c */ /* 0x040fe20004fa1670 */
[-C--:B------:R-:W-:Y:S01]  /*4ac0*/  FMUL R81, R81, R13.reuse ;  /* 0x0000000d51517220 */ /* 0x080fe20000400000 */
[----:B------:R-:W-:Y:S01]  /*4ad0*/  ISETP.LT.OR P2, PT, R6, 0x1, !P3 ;  /* 0x000000010600780c */ /* 0x000fe20005f41670 */
[-C--:B------:R-:W-:Y:S01]  /*4ae0*/  FMUL R82, R82, R13.reuse ;  /* 0x0000000d52527220 */ /* 0x080fe20000400000 */
[----:B------:R-:W-:Y:S01]  /*4af0*/  ISETP.LT.OR P3, PT, R6, 0x9, !P3 ;  /* 0x000000090600780c */ /* 0x000fe20005f61670 */
[-C--:B------:R-:W-:Y:S01]  /*4b00*/  FMUL R79, R79, R13.reuse ;  /* 0x0000000d4f4f7220 */ /* 0x080fe20000400000 */
[----:B------:R-:W-:Y:S01]  /*4b10*/  F2FP.SATFINITE.E5M2.F32.PACK_AB_MERGE_C R5, RZ, R84, RZ ;  /* 0x00000054ff05723e */ /* 0x000fe200048060ff */
[----:B------:R-:W-:Y:S01]  /*4b20*/  FMUL R80, R80, R13 ;  /* 0x0000000d50507220 */ /* 0x000fe20000400000 */
[----:B------:R-:W-:Y:S01]  /*4b30*/  F2FP.SATFINITE.E5M2.F32.PACK_AB_MERGE_C R83, RZ, R83, RZ ;  /* 0x00000053ff53723e */ /* 0x000fe200048060ff */
[----:B------:R-:W-:Y:S01]  /*4b40*/  FMUL R77, R77, R13 ;  /* 0x0000000d4d4d7220 */ /* 0x000fe20000400000 */
[----:B------:R-:W-:Y:S01]  /*4b50*/  F2FP.SATFINITE.E5M2.F32.PACK_AB_MERGE_C R81, RZ, R81, RZ ;  /* 0x00000051ff51723e */ /* 0x000fe200048060ff */
[-C--:B------:R-:W-:Y:S01]  /*4b60*/  FMUL R78, R78, R13.reuse ;  /* 0x0000000d4e4e7220 */ /* 0x080fe20000400000 */
[----:B------:R-:W-:Y:S01]  /*4b70*/  ISETP.LT.OR P1, PT, R6, 0x9, !P1 ;  /* 0x000000090600780c */ /* 0x000fe20004f21670 */
[----:B------:R0:W-:Y:S01]  /*4b80*/  @!P5 STG.E.U8 desc[UR20][R18.64+0x1], R5 ;  /* 0x000001051200d986 */ /* 0x0001e2000c101114 */
[C---:B------:R-:W-:Y:S01]  /*4b90*/  ISETP.GE.AND P5, PT, R26.reuse, 0x9, PT ;  /* 0x000000091a00780c */ /* 0x040fe20003fa6270 */
[----:B------:R-:W-:Y:S01]  /*4ba0*/  FMUL R75, R75, R13 ;  /* 0x0000000d4b4b7220 */ /* 0x000fe20000400000 */
[----:B------:R-:W-:Y:S01]  /*4bb0*/  F2FP.SATFINITE.E5M2.F32.PACK_AB_MERGE_C R79, RZ, R79, RZ ;  /* 0x0000004fff4f723e */ /* 0x000fe200048060ff */
[----:B------:R-:W-:Y:S01]  /*4bc0*/  @!P2 STG.E.U8 desc[UR20][R18.64], R83 ;  /* 0x000000531200a986 */ /* 0x000fe2000c101114 */
[----:B------:R-:W-:Y:S01]  /*4bd0*/  ISETP.GE.AND P2, PT, R26, 0xa, PT ;  /* 0x0000000a1a00780c */ /* 0x000fe20003f46270 */
[-C--:B------:R-:W-:Y:S01]  /*4be0*/  FMUL R76, R76, R13.reuse ;  /* 0x0000000d4c4c7220 */ /* 0x080fe20000400000 */
[----:B------:R-:W-:Y:S01]  /*4bf0*/  F2FP.SATFINITE.E5M2.F32.PACK_AB_MERGE_C R25, RZ, R80, RZ ;  /* 0x00000050ff19723e */ /* 0x000fe200048060ff */
[----:B------:R-:W-:Y:S01]  /*4c00*/  @!P3 STG.E.U8 desc[UR20][R14.64], R81 ;  /* 0x000000510e00b986 */ /* 0x000fe2000c101114 */
[C---:B------:R-:W-:Y:S01]  /*4c10*/  ISETP.LT.OR P3, PT, R6.reuse, 0x1, !P5 ;  /* 0x000000010600780c */ /* 0x040fe20006f61670 */
[-C--:B------:R-:W-:Y:S01]  /*4c20*/  FMUL R73, R73, R13.reuse ;  /* 0x0000000d49497220 */ /* 0x080fe20000400000 */
[----:B------:R-:W-:Y:S01]  /*4c30*/  ISETP.LT.OR P6, PT, R6, 0x1, !P2 ;  /* 0x000000010600780c */ /* 0x000fe200057c1670 */
[-C--:B------:R-:W-:Y:S01]  /*4c40*/  FMUL R74, R74, R13.reuse ;  /* 0x0000000d4a4a7220 */ /* 0x080fe20000400000 */
[----:B------:R-:W-:Y:S01]  /*4c50*/  ISETP.LT.OR P5, PT, R6, 0x9, !P5 ;  /* 0x000000090600780c */ /* 0x000fe20006fa1670 */
[-C--:B------:R-:W-:Y:S01]  /*4c60*/  FMUL R71, R71, R13.reuse ;  /* 0x0000000d47477220 */ /* 0x080fe20000400000 */
[----:B0-----:R-:W-:Y:S01]  /*4c70*/  F2FP.SATFINITE.E5M2.F32.PACK_AB_MERGE_C R5, RZ, R82, RZ ;  /* 0x00000052ff05723e */ /* 0x001fe200048060ff */
[----:B------:R-:W-:Y:S01]  /*4c80*/  FMUL R72, R72, R13 ;  /* 0x0000000d48487220 */ /* 0x000fe20000400000 */
[----:B------:R-:W-:Y:S01]  /*4c90*/  F2FP.SATFINITE.E5M2.F32.PACK_AB_MERGE_C R77, RZ, R77, RZ ;  /* 0x0000004dff4d723e */ /* 0x000fe200048060ff */
[-C--:B------:R-:W-:Y:S01]  /*4ca0*/  FMUL R69, R69, R13.reuse ;  /* 0x0000000d45457220 */ /* 0x080fe20000400000 */
[----:B------:R-:W-:Y:S01]  /*4cb0*/  ISETP.LT.OR P2, PT, R6, 0x9, !P2 ;  /* 0x000000090600780c */ /* 0x000fe20005741670 */
[----:B------:R0:W-:Y:S01]  /*4cc0*/  @!P1 STG.E.U8 desc[UR20][R14.64+0x1], R5 ;  /* 0x000001050e009986 */ /* 0x0001e2000c101114 */
[----:B------:R-:W-:Y:S01]  /*4cd0*/  ISETP.GE.AND P1, PT, R26, 0x12, PT ;  /* 0x000000121a00780c */ /* 0x000fe20003f26270 */
[----:B------:R-:W-:Y:S01]  /*4ce0*/  FMUL R70, R70, R13 ;  /* 0x0000000d46467220 */ /* 0x000fe20000400000 */
[----:B------:R-:W-:Y:S01]  /*4cf0*/  F2FP.SATFINITE.E5M2.F32.PACK_AB_MERGE_C R75, RZ, R75, RZ ;  /* 0x0000004bff4b723e */ /* 0x000fe200048060ff */
[----:B------:R-:W-:Y:S01]  /*4d00*/  @!P3 STG.E.U8 desc[UR20][R18.64+0x8], R79 ;  /* 0x0000084f1200b986 */ /* 0x000fe2000c101114 */
[----:B------:R-:W-:Y:S01]  /*4d10*/  ISETP.GE.AND P3, PT, R26, 0x11, PT ;  /* 0x000000111a00780c */ /* 0x000fe20003f66270 */
[----:B------:R-:W-:Y:S01]  /*4d20*/  FMUL R68, R68, R13 ;  /* 0x0000000d44447220 */ /* 0x000fe20000400000 */
[----:B------:R-:W-:Y:S01]  /*4d30*/  F2FP.SATFINITE.E5M2.F32.PACK_AB_MERGE_C R73, RZ, R73, RZ ;  /* 0x00000049ff49723e */ /* 0x000fe200048060ff */
[----:B------:R1:W-:Y:S01]  /*4d40*/  @!P6 STG.E.U8 desc[UR20][R18.64+0x9], R25 ;  /* 0x000009191200e986 */ /* 0x0003e2000c101114 */
[C---:B------:R-:W-:Y:S01]  /*4d50*/  ISETP.LT.OR P6, PT, R6.reuse, 0x1, !P1 ;  /* 0x000000010600780c */ /* 0x040fe20004fc1670 */
[-C--:B------:R-:W-:Y:S01]  /*4d60*/  FMUL R67, R67, R13.reuse ;  /* 0x0000000d43437220 */ /* 0x080fe20000400000 */
[C---:B------:R-:W-:Y:S01]  /*4d70*/  ISETP.LT.OR P1, PT, R6.reuse, 0x9, !P1 ;  /* 0x000000090600780c */ /* 0x040fe20004f21670 */
[----:B------:R-:W-:Y:S01]  /*4d80*/  @!P5 STG.E.U8 desc[UR20][R14.64+0x8], R77 ;  /* 0x0000084d0e00d986 */ /* 0x000fe2000c101114 */
[C---:B------:R-:W-:Y:S01]  /*4d90*/  ISETP.LT.OR P5, PT, R6.reuse, 0x1, !P3 ;  /* 0x000000010600780c */ /* 0x040fe20005fa1670 */
[-C--:B------:R-:W-:Y:S01]  /*4da0*/  FMUL R65, R65, R13.reuse ;  /* 0x0000000d41417220 */ /* 0x080fe20000400000 */
[----:B------:R-:W-:Y:S01]  /*4db0*/  ISETP.LT.OR P3, PT, R6, 0x9, !P3 ;  /* 0x000000090600780c */ /* 0x000fe20005f61670 */
[-C--:B------:R-:W-:Y:S01]  /*4dc0*/  FMUL R66, R66, R13.reuse ;  /* 0x0000000d42427220 */ /* 0x080fe20000400000 */
[----:B0-----:R-:W-:Y:S01]  /*4dd0*/  F2FP.SATFINITE.E5M2.F32.PACK_AB_MERGE_C R5, RZ, R78, RZ ;  /* 0x0000004eff05723e */ /* 0x001fe200048060ff */
[----:B------:R-:W-:Y:S01]  /*4de0*/  FMUL R64, R64, R13 ;  /* 0x0000000d40407220 */ /* 0x000fe20000400000 */
[----:B------:R-:W-:Y:S01]  /*4df0*/  F2FP.SATFINITE.E5M2.F32.PACK_AB_MERGE_C R71, RZ, R71, RZ ;  /* 0x00000047ff47723e */ /* 0x000fe200048060ff */
[-C--:B------:R-:W-:Y:S01]  /*4e00*/  FMUL R63, R63, R13.reuse ;  /* 0x0000000d3f3f7220 */ /* 0x080fe20000400000 */
[----:B-1----:R-:W-:Y:S01]  /*4e10*/  F2FP.SATFINITE.E5M2.F32.PACK_AB_MERGE_C R25, RZ, R76, RZ ;  /* 0x0000004cff19723e */ /* 0x002fe200048060ff */
[----:B------:R0:W-:Y:S01]  /*4e20*/  @!P2 STG.E.U8 desc[UR20][R14.64+0x9], R5 ;  /* 0x000009050e00a986 */ /* 0x0001e2000c101114 */
[C---:B------:R-:W-:Y:S01]  /*4e30*/  ISETP.GE.AND P2, PT, R26.reuse, 0x1a, PT ;  /* 0x0000001a1a00780c */ /* 0x040fe20003f46270 */
        /* <DEDUP_REMOVED lines=29> */
[----:B------:R-:W-:Y:S01]  /*5010*/  ISETP.LT.OR P6, PT, R6, 0x1, !P3 ;  /* 0x000000010600780c */ /* 0x000fe20005fc1670 */
[----:B------:R-:W-:Y:S01]  /*5020*/  FMUL R22, R22, R13 ;  /* 0x0000000d16167220 */ /* 0x000fe20000400000 */
[C---:B------:R-:W-:Y:S01]  /*5030*/  ISETP.LT.OR P3, PT, R6.reuse, 0x9, !P3 ;  /* 0x000000090600780c */ /* 0x040fe20005f61670 */
[----:B------:R-:W-:Y:S01]  /*5040*/  @!P5 STG.E.U8 desc[UR20][R14.64+0x18], R69 ;  /* 0x000018450e00d986 */ /* 0x000fe2000c101114 */
[----:B------:R-:W-:-:S02]  /*5050*/  ISETP.LT.OR P5, PT, R6, 0x1, !P1 ;  /* 0x000000010600780c */ /* 0x000fc40004fa1670 */
[----:B0-----:R-:W-:Y:S02]  /*5060*/  F2FP.SATFINITE.E5M2.F32.PACK_AB_MERGE_C R5, RZ, R70, RZ ;  /* 0x00000046ff05723e */ /* 0x001fe400048060ff */
[----:B------:R-:W-:Y:S02]  /*5070*/  ISETP.LT.OR P1, PT, R6, 0x9, !P1 ;  /* 0x000000090600780c */ /* 0x000fe40004f21670 */
[----:B------:R-:W-:Y:S01]  /*5080*/  F2FP.SATFINITE.E5M2.F32.PACK_AB_MERGE_C R59, RZ, R59, RZ ;  /* 0x0000003bff3b723e */ /* 0x000fe200048060ff */
[----:B------:R0:W-:Y:S01]  /*5090*/  @!P2 STG.E.U8 desc[UR20][R14.64+0x19], R5 ;  /* 0x000019050e00a986 */ /* 0x0001e2000c101114 */
[----:B-1----:R-:W-:Y:S02]  /*50a0*/  F2FP.SATFINITE.E5M2.F32.PACK_AB_MERGE_C R25, RZ, R68, RZ ;  /* 0x00000044ff19723e */ /* 0x002fe400048060ff */
[----:B------:R-:W-:Y:S01]  /*50b0*/  ISETP.GE.AND P2, PT, R26, 0x2a, PT ;  /* 0x0000002a1a00780c */ /* 0x000fe20003f46270 */
[----:B------:R-:W-:Y:S01]  /*50c0*/  @!P6 STG.E.U8 desc[UR20][R18.64+0x20], R67 ;  /* 0x000020431200e986 */ /* 0x000fe2000c101114 */
[----:B------:R-:W-:-:S02]  /*50d0*/  F2FP.SATFINITE.E5M2.F32.PACK_AB_MERGE_C R57, RZ, R57, RZ ;  /* 0x00000039ff39723e */ /* 0x000fc400048060ff */
[----:B------:R-:W-:Y:S01]  /*50e0*/  F2FP.SATFINITE.E5M2.F32.PACK_AB_MERGE_C R23, RZ, R23, RZ ;  /* 0x00000017ff17723e */ /* 0x000fe200048060ff */
[----:B------:R1:W-:Y:S01]  /*50f0*/  @!P5 STG.E.U8 desc[UR20][R18.64+0x21], R25 ;  /* 0x000021191200d986 */ /* 0x0003e2000c101114 */
[----:B------:R-:W-:Y:S02]  /*5100*/  ISETP.GE.AND P5, PT, R26, 0x29, PT ;  /* 0x000000291a00780c */ /* 0x000fe40003fa6270 */
[----:B------:R-:W-:Y:S01]  /*5110*/  F2FP.SATFINITE.E5M2.F32.PACK_AB_MERGE_C R21, RZ, R21, RZ ;  /* 0x00000015ff15723e */ /* 0x000fe200048060ff */
[----:B------:R-:W-:Y:S01]  /*5120*/  @!P3 STG.E.U8 desc[UR20][R14.64+0x20], R65 ;  /* 0x000020410e00b986 */ /* 0x000fe2000c101114 */
[C---:B------:R-:W-:Y:S02]  /*5130*/  ISETP.LT.OR P3, PT, R6.reuse, 0x1, !P2 ;  /* 0x000000010600780c */ /* 0x040fe40005761670 */
[C---:B------:R-:W-:Y:S02]  /*5140*/  ISETP.LT.OR P6, PT, R6.reuse, 0x1, !P5 ;  /* 0x000000010600780c */ /* 0x040fe40006fc1670 */
[----:B------:R-:W-:-:S02]  /*5150*/  ISETP.LT.OR P5, PT, R6, 0x9, !P5 ;  /* 0x000000090600780c */ /* 0x000fc40006fa1670 */
[----:B0-----:R-:W-:Y:S02]  /*5160*/  F2FP.SATFINITE.E5M2.F32.PACK_AB_MERGE_C R5, RZ, R66, RZ ;  /* 0x00000042ff05723e */ /* 0x001fe400048060ff */
[----:B-1----:R-:W-:Y:S02]  /*5170*/  F2FP.SATFINITE.E5M2.F32.PACK_AB_MERGE_C R25, RZ, R64, RZ ;  /* 0x00000040ff19723e */ /* 0x002fe400048060ff */
[----:B------:R-:W-:Y:S01]  /*5180*/  ISETP.LT.OR P2, PT, R6, 0x9, !P2 ;  /* 0x000000090600780c */ /* 0x000fe20005741670 */
[----:B------:R0:W-:Y:S01]  /*5190*/  @!P1 STG.E.U8 desc[UR20][R14.64+0x21], R5 ;  /* 0x000021050e009986 */ /* 0x0001e2000c101114 */
[C---:B------:R-:W-:Y:S02]  /*51a0*/  ISETP.GE.AND P1, PT, R26.reuse, 0x31, PT ;  /* 0x000000311a00780c */ /* 0x040fe40003f26270 */
[----:B------:R-:W-:Y:S01]  /*51b0*/  F2FP.SATFINITE.E5M2.F32.PACK_AB_MERGE_C R27, RZ, R22, RZ ;  /* 0x00000016ff1b723e */ /* 0x000fe200048060ff */
[----:B------:R1:W-:Y:S01]  /*51c0*/  @!P3 STG.E.U8 desc[UR20][R18.64+0x29], R25 ;  /* 0x000029191200b986 */ /* 0x0003e2000c101114 */
[----:B------:R-:W-:-:S03]  /*51d0*/  ISETP.GE.AND P3, PT, R26, 0x32, PT ;  /* 0x000000321a00780c */ /* 0x000fc60003f66270 */
[----:B------:R-:W-:Y:S01]  /*51e0*/  @!P6 STG.E.U8 desc[UR20][R18.64+0x28], R63 ;  /* 0x0000283f1200e986 */ /* 0x000fe2000c101114 */
[C---:B------:R-:W-:Y:S02]  /*51f0*/  ISETP.LT.OR P6, PT, R6.reuse, 0x1, !P1 ;  /* 0x000000010600780c */ /* 0x040fe40004fc1670 */
[C---:B------:R-:W-:Y:S01]  /*5200*/  ISETP.LT.OR P1, PT, R6.reuse, 0x9, !P1 ;  /* 0x000000090600780c */ /* 0x040fe20004f21670 */
[----:B------:R-:W-:Y:S01]  /*5210*/  @!P5 STG.E.U8 desc[UR20][R14.64+0x28], R61 ;  /* 0x0000283d0e00d986 */ /* 0x000fe2000c101114 */
[C---:B------:R-:W-:Y:S02]  /*5220*/  ISETP.LT.OR P5, PT, R6.reuse, 0x1, !P3 ;  /* 0x000000010600780c */ /* 0x040fe40005fa1670 */
[----:B0-----:R-:W-:Y:S02]  /*5230*/  F2FP.SATFINITE.E5M2.F32.PACK_AB_MERGE_C R5, RZ, R62, RZ ;  /* 0x0000003eff05723e */ /* 0x001fe400048060ff */
[----:B-1----:R-:W-:Y:S02]  /*5240*/  F2FP.SATFINITE.E5M2.F32.PACK_AB_MERGE_C R25, RZ, R60, RZ ;  /* 0x0000003cff19723e */ /* 0x002fe400048060ff */
[----:B------:R-:W-:Y:S01]  /*5250*/  ISETP.LT.OR P3, PT, R6, 0x9, !P3 ;  /* 0x000000090600780c */ /* 0x000fe20005f61670 */
[----:B------:R0:W-:Y:S01]  /*5260*/  @!P2 STG.E.U8 desc[UR20][R14.64+0x29], R5 ;  /* 0x000029050e00a986 */ /* 0x0001e2000c101114 */
[----:B------:R-:W-:-:S03]  /*5270*/  ISETP.GE.AND P2, PT, R26, 0x39, PT ;  /* 0x000000391a00780c */ /* 0x000fc60003f46270 */
[----:B------:R-:W-:Y:S01]  /*5280*/  @!P6 STG.E.U8 desc[UR20][R18.64+0x30], R59 ;  /* 0x0000303b1200e986 */ /* 0x000fe2000c101114 */
[----:B------:R-:W-:-:S03]  /*5290*/  ISETP.GE.AND P6, PT, R26, 0x3a, PT ;  /* 0x0000003a1a00780c */ /* 0x000fc60003fc6270 */
[----:B------:R1:W-:Y:S01]  /*52a0*/  @!P5 STG.E.U8 desc[UR20][R18.64+0x31], R25 ;  /* 0x000031191200d986 */ /* 0x0003e2000c101114 */
[C---:B------:R-:W-:Y:S02]  /*52b0*/  ISETP.LT.OR P5, PT, R6.reuse, 0x1, !P6 ;  /* 0x000000010600780c */ /* 0x040fe400077a1670 */
[C---:B------:R-:W-:Y:S01]  /*52c0*/  ISETP.LT.OR P6, PT, R6.reuse, 0x9, !P6 ;  /* 0x000000090600780c */ /* 0x040fe200077c1670 */
[----:B------:R2:W-:Y:S01]  /*52d0*/  @!P1 STG.E.U8 desc[UR20][R14.64+0x30], R57 ;  /* 0x000030390e009986 */ /* 0x0005e2000c101114 */
[C---:B------:R-:W-:Y:S02]  /*52e0*/  ISETP.LT.OR P1, PT, R6.reuse, 0x1, !P2 ;  /* 0x000000010600780c */ /* 0x040fe40005721670 */
[----:B------:R-:W-:Y:S02]  /*52f0*/  ISETP.LT.OR P2, PT, R6, 0x9, !P2 ;  /* 0x000000090600780c */ /* 0x000fe40005741670 */
[----:B0-----:R-:W-:Y:S02]  /*5300*/  F2FP.SATFINITE.E5M2.F32.PACK_AB_MERGE_C R5, RZ, R58, RZ ;  /* 0x0000003aff05723e */ /* 0x001fe400048060ff */
[----:B-1----:R-:W-:-:S03]  /*5310*/  F2FP.SATFINITE.E5M2.F32.PACK_AB_MERGE_C R25, RZ, R56, RZ ;  /* 0x00000038ff19723e */ /* 0x002fc600048060ff */
[----:B------:R2:W-:Y:S04]  /*5320*/  @!P3 STG.E.U8 desc[UR20][R14.64+0x31], R5 ;  /* 0x000031050e00b986 */ /* 0x0005e8000c101114 */
[----:B------:R2:W-:Y:S04]  /*5330*/  @!P1 STG.E.U8 desc[UR20][R18.64+0x38], R23 ;  /* 0x0000381712009986 */ /* 0x0005e8000c101114 */
[----:B------:R2:W-:Y:S04]  /*5340*/  @!P5 STG.E.U8 desc[UR20][R18.64+0x39], R25 ;  /* 0x000039191200d986 */ /* 0x0005e8000c101114 */
[----:B------:R2:W-:Y:S04]  /*5350*/  @!P2 STG.E.U8 desc[UR20][R14.64+0x38], R21 ;  /* 0x000038150e00a986 */ /* 0x0005e8000c101114 */
[----:B------:R2:W-:Y:S02]  /*5360*/  @!P6 STG.E.U8 desc[UR20][R14.64+0x39], R27 ;  /* 0x0000391b0e00e986 */ /* 0x0005e4000c101114 */
.L_x_106:
[----:B------:R-:W-:Y:S05]  /*5370*/  BSYNC B0 ;  /* 0x0000000000007941 */ /* 0x000fea0003800000 */
.L_x_40:
[C---:B------:R-:W-:Y:S01]  /*5380*/  LEA R2, P1, R8.reuse, R2, 0x1 ;  /* 0x0000000208027211 */ /* 0x040fe200078208ff */
[----:B------:R-:W-:Y:S01]  /*5390*/  ULDC.64 UR6, c[0x0][0x650] ;  /* 0x0001940000067ab9 */ /* 0x000fe20000000a00 */
[----:B-----5:R-:W-:Y:S01]  /*53a0*/  IMAD.U32 R4, RZ, RZ, UR16 ;  /* 0x00000010ff047e24 */ /* 0x020fe2000f8e00ff */
[----:B012---:R-:W-:Y:S01]  /*53b0*/  PRMT R14, RZ, 0x7610, R14 ;  /* 0x00007610ff0e7816 */ /* 0x007fe2000000000e */
[----:B------:R-:W-:Y:S01]  /*53c0*/  IMAD.MOV.U32 R6, RZ, RZ, -0x1 ;  /* 0xffffffffff067424 */ /* 0x000fe200078e00ff */
[----:B------:R-:W-:Y:S01]  /*53d0*/  LEA.HI.X R3, R8, R3, R0, 0x1, P1 ;  /* 0x0000000308037211 */ /* 0x000fe200008f0c00 */
[----:B------:R0:W-:Y:S01]  /*53e0*/  SYNCS.ARRIVE.TRANS64.A1T0 RZ, [R4+UR23], RZ ;  /* 0x000000ff04ff79a7 */ /* 0x0001e20008100017 */
[----:B------:R-:W-:Y:S01]  /*53f0*/  ISETP.GE.U32.AND P1, PT, R2, UR6, PT ;  /* 0x0000000602007c0c */ /* 0x000fe2000bf26070 */
[----:B------:R-:W-:-:S03]  /*5400*/  IMAD.MOV.U32 R5, RZ, RZ, -0x1 ;  /* 0xffffffffff057424 */ /* 0x000fc600078e00ff */
[----:B------:R-:W-:Y:S01]  /*5410*/  ISETP.GE.U32.AND.EX P1, PT, R3, UR7, PT, P1 ;  /* 0x0000000703007c0c */ /* 0x000fe2000bf26110 */
[----:B0-----:R-:W-:-:S12]  /*5420*/  IMAD.MOV.U32 R4, RZ, RZ, -0x1 ;  /* 0xffffffffff047424 */ /* 0x001fd800078e00ff */
[----:B------:R-:W-:Y:S05]  /*5430*/  @P1 BRA `(.L_x_107) ;  /* 0x0000000400601947 */ /* 0x000fea0003800000 */
[----:B------:R-:W0:Y:S01]  /*5440*/  S2R R26, SR_CTAID.X ;  /* 0x00000000001a7919 */ /* 0x000e220000002500 */
[----:B------:R-:W1:Y:S01]  /*5450*/  LDC.64 R22, c[0x0][0x628] ;  /* 0x00018a00ff167b82 */ /* 0x000e620000000a00 */
[----:B------:R-:W-:Y:S01]  /*5460*/  ULDC UR6, c[0x0][0x150] ;  /* 0x0000540000067ab9 */ /* 0x000fe20000000800 */
[----:B------:R-:W-:Y:S01]  /*5470*/  IMAD.MOV.U32 R18, RZ, RZ, R2 ;  /* 0x000000ffff127224 */ /* 0x000fe200078e0002 */
[----:B------:R-:W2:Y:S01]  /*5480*/  S2R R28, SR_CTAID.Y ;  /* 0x00000000001c7919 */ /* 0x000ea20000002600 */
[----:B------:R-:W-:-:S04]  /*5490*/  IMAD.MOV.U32 R19, RZ, RZ, R3 ;  /* 0x000000ffff137224 */ /* 0x000fc800078e0003 */
[----:B------:R-:W2:Y:S08]  /*54a0*/  LDC R29, c[0x0][0x144] ;  /* 0x00005100ff1d7b82 */ /* 0x000eb00000000800 */
[----:B------:R-:W2:Y:S08]  /*54b0*/  LDC R6, c[0x0][0x630] ;  /* 0x00018c00ff067b82 */ /* 0x000eb00000000800 */
[----:B---34-:R-:W3:Y:S01]  /*54c0*/  LDC.64 R24, c[0x0][0x620] ;  /* 0x00018800ff187b82 */ /* 0x018ee20000000a00 */
[----:B-1----:R-:W-:-:S04]  /*54d0*/  ISETP.NE.U32.AND P1, PT, R22, RZ, PT ;  /* 0x000000ff1600720c */ /* 0x002fc80003f25070 */
[----:B------:R-:W-:Y:S02]  /*54e0*/  ISETP.NE.AND.EX P1, PT, R23, RZ, PT, P1 ;  /* 0x000000ff1700720c */ /* 0x000fe40003f25310 */
[----:B0-----:R-:W-:-:S05]  /*54f0*/  I2FP.F32.U32 R4, R26 ;  /* 0x0000001a00047245 */ /* 0x001fca0000201000 */
[----:B------:R-:W-:-:S04]  /*5500*/  FMUL R4, R4, UR6 ;  /* 0x0000000604047c20 */ /* 0x000fc80008400000 */
[----:B------:R0:W1:Y:S02]  /*5510*/  F2I.U32.TRUNC.NTZ R27, R4 ;  /* 0x00000004001b7305 */ /* 0x000064000020f000 */
[----:B--2---:R-:W-:Y:S05]  /*5520*/  @!P1 BRA `(.L_x_108) ;  /* 0x0000000000289947 */ /* 0x004fea0003800000 */
[----:B------:R-:W2:Y:S02]  /*5530*/  LDC R5, c[0x0][0x634] ;  /* 0x00018d00ff057b82 */ /* 0x000ea40000000800 */
[----:B--2---:R-:W-:-:S05]  /*5540*/  IADD3 R19, P1, R2, R5, RZ ;  /* 0x0000000502137210 */ /* 0x004fca0007f3e0ff */
[----:B------:R-:W-:-:S04]  /*5550*/  IMAD.X R21, RZ, RZ, R3, P1 ;  /* 0x000000ffff157224 */ /* 0x000fc800008e0603 */
[----:B0-----:R-:W-:-:S04]  /*5560*/  IMAD.WIDE.U32 R4, R21, R22, RZ ;  /* 0x0000001615047225 */ /* 0x001fc800078e00ff */
[----:B------:R-:W-:-:S04]  /*5570*/  IMAD.WIDE.U32 R14, P1, R19, R23, R4 ;  /* 0x00000017130e7225 */ /* 0x000fc80007820004 */
[----:B------:R-:W-:-:S04]  /*5580*/  IMAD.WIDE.U32 R4, R19, R22, RZ ;  /* 0x0000001613047225 */ /* 0x000fc800078e00ff */
[----:B------:R-:W-:Y:S01]  /*5590*/  IMAD.X R19, RZ, RZ, RZ, P1 ;  /* 0x000000ffff137224 */ /* 0x000fe200008e06ff */
[----:B------:R-:W-:Y:S01]  /*55a0*/  IADD3 RZ, P1, R5, R14, RZ ;  /* 0x0000000e05ff7210 */ /* 0x000fe20007f3e0ff */
[----:B------:R-:W-:-:S04]  /*55b0*/  IMAD.MOV.U32 R18, RZ, RZ, R15 ;  /* 0x000000ffff127224 */ /* 0x000fc800078e000f */
[----:B------:R-:W-:-:S08]  /*55c0*/  IMAD.WIDE.U32.X R18, R21, R23, R18, P1 ;  /* 0x0000001715127225 */ /* 0x000fd000008e0412 */
.L_x_108:
[-CC-:B------:R-:W-:Y:S01]  /*55d0*/  SHF.R.U64 R23, R18, R6.reuse, R19.reuse ;  /* 0x0000000612177219 */ /* 0x180fe20000001213 */
[----:B------:R-:W2:Y:S01]  /*55e0*/  LDC.64 R32, c[0x0][0x640] ;  /* 0x00019000ff207b82 */ /* 0x000ea20000000a00 */
[----:B0-----:R-:W-:Y:S01]  /*55f0*/  SHF.R.U32.HI R4, RZ, R6, R19 ;  /* 0x00000006ff047219 */ /* 0x001fe20000011613 */
[----:B-1----:R-:W-:Y:S01]  /*5600*/  IMAD.MOV R27, RZ, RZ, -R27 ;  /* 0x000000ffff1b7224 */ /* 0x002fe200078e0a1b */
[----:B------:R-:W-:Y:S01]  /*5610*/  IADD3 R15, P1, RZ, -R23, RZ ;  /* 0x80000017ff0f7210 */ /* 0x000fe20007f3e0ff */
[----:B------:R-:W-:Y:S01]  /*5620*/  ULDC UR6, c[0x0][0x154] ;  /* 0x0000550000067ab9 */ /* 0x000fe20000000800 */
[----:B------:R-:W-:Y:S02]  /*5630*/  IMAD.MOV.U32 R19, RZ, RZ, 0x1 ;  /* 0x00000001ff137424 */ /* 0x000fe400078e00ff */
[----:B------:R-:W-:Y:S01]  /*5640*/  IMAD R29, R29, R27, R26 ;  /* 0x0000001b1d1d7224 */ /* 0x000fe200078e021a */
[----:B------:R-:W0:Y:S01]  /*5650*/  LDC R14, c[0x0][0x618] ;  /* 0x00018600ff0e7b82 */ /* 0x000e220000000800 */
[----:B------:R-:W-:-:S04]  /*5660*/  IMAD.X R5, RZ, RZ, ~R4, P1 ;  /* 0x000000ffff057224 */ /* 0x000fc800008e0e04 */
[-C--:B---3--:R-:W-:Y:S02]  /*5670*/  IMAD R6, R5, R24.reuse, RZ ;  /* 0x0000001805067224 */ /* 0x088fe400078e02ff */
[C---:B------:R-:W-:Y:S01]  /*5680*/  IMAD.WIDE.U32 R4, R15.reuse, R24, R2 ;  /* 0x000000180f047225 */ /* 0x040fe200078e0002 */
[----:B------:R-:W1:Y:S03]  /*5690*/  LDC R18, c[0x0][0x608] ;  /* 0x00018200ff127b82 */ /* 0x000e660000000800 */
[----:B------:R-:W-:Y:S01]  /*56a0*/  IMAD R15, R15, R25, R6 ;  /* 0x000000190f0f7224 */ /* 0x000fe200078e0206 */
[----:B------:R-:W-:-:S03]  /*56b0*/  I2FP.F32.U32 R6, R28 ;  /* 0x0000001c00067245 */ /* 0x000fc60000201000 */
[----:B------:R-:W-:Y:S01]  /*56c0*/  IMAD.IADD R5, R5, 0x1, R15 ;  /* 0x0000000105057824 */ /* 0x000fe200078e020f */
[----:B------:R-:W3:Y:S01]  /*56d0*/  LDC R30, c[0x0][0x658] ;  /* 0x00019600ff1e7b82 */ /* 0x000ee20000000800 */
[----:B--2---:R-:W-:Y:S01]  /*56e0*/  ISETP.NE.U32.AND P1, PT, R32, RZ, PT ;  /* 0x000000ff2000720c */ /* 0x004fe20003f25070 */
[----:B------:R-:W-:-:S03]  /*56f0*/  IMAD.MOV.U32 R15, RZ, RZ, -0x1 ;  /* 0xffffffffff0f7424 */ /* 0x000fc600078e00ff */
[----:B------:R-:W-:-:S03]  /*5700*/  ISETP.NE.AND.EX P1, PT, R33, RZ, PT, P1 ;  /* 0x000000ff2100720c */ /* 0x000fc60003f25310 */
[----:B------:R-:W2:Y:S01]  /*5710*/  LDC R27, c[0x0][0x148] ;  /* 0x00005200ff1b7b82 */ /* 0x000ea20000000800 */
[-CC-:B0-----:R-:W-:Y:S02]  /*5720*/  SHF.R.U64 R22, R4, R14.reuse, R5.reuse ;  /* 0x0000000e04167219 */ /* 0x181fe40000001205 */
[----:B------:R-:W-:Y:S01]  /*5730*/  SHF.R.U32.HI R5, RZ, R14, R5 ;  /* 0x0000000eff057219 */ /* 0x000fe20000011605 */
[----:B------:R-:W-:-:S04]  /*5740*/  FMUL R14, R6, UR6 ;  /* 0x00000006060e7c20 */ /* 0x000fc80008400000 */
[----:B------:R-:W0:Y:S01]  /*5750*/  LDC R26, c[0x0][0x600] ;  /* 0x00018000ff1a7b82 */ /* 0x000e220000000800 */
[----:B------:R4:W0:Y:S01]  /*5760*/  F2I.U32.TRUNC.NTZ R25, R14 ;  /* 0x0000000e00197305 */ /* 0x000822000020f000 */
[-CC-:B-1----:R-:W-:Y:S02]  /*5770*/  SHF.R.U64 R6, R22, R18.reuse, R5.reuse ;  /* 0x0000001216067219 */ /* 0x182fe40000001205 */
[----:B------:R-:W-:-:S04]  /*5780*/  SHF.R.U32.HI R5, RZ, R18, R5 ;  /* 0x00000012ff057219 */ /* 0x000fc80000011605 */
[----:B------:R-:W1:Y:S01]  /*5790*/  LDC R34, c[0x0][0x648] ;  /* 0x00019200ff227b82 */ /* 0x000e620000000800 */
[-CC-:B---3--:R-:W-:Y:S02]  /*57a0*/  SHF.R.U64 R24, R6, R30.reuse, R5.reuse ;  /* 0x0000001e06187219 */ /* 0x188fe40000001205 */
[-C--:B------:R-:W-:Y:S02]  /*57b0*/  SHF.L.U32 R15, R15, R30.reuse, RZ ;  /* 0x0000001e0f0f7219 */ /* 0x080fe400000006ff */
[-C--:B------:R-:W-:Y:S01]  /*57c0*/  SHF.R.U32.HI R5, RZ, R30.reuse, R5 ;  /* 0x0000001eff057219 */ /* 0x080fe20000011605 */
[----:B------:R-:W-:Y:S01]  /*57d0*/  IMAD.MOV.U32 R4, RZ, RZ, R24 ;  /* 0x000000ffff047224 */ /* 0x000fe200078e0018 */
[----:B------:R-:W-:Y:S01]  /*57e0*/  SHF.L.U32 R30, R19, R30, RZ ;  /* 0x0000001e131e7219 */ /* 0x000fe200000006ff */
[----:B------:R-:W3:Y:S01]  /*57f0*/  LDC R35, c[0x0][0x638] ;  /* 0x00018e00ff237b82 */ /* 0x000ee20000000800 */
[----:B------:R-:W-:-:S07]  /*5800*/  LOP3.LUT R31, RZ, R15, RZ, 0x33, !PT ;  /* 0x0000000fff1f7212 */ /* 0x000fce00078e33ff */
[----:B------:R-:W0:Y:S01]  /*5810*/  LDC R36, c[0x0][0x610] ;  /* 0x00018400ff247b82 */ /* 0x000e220000000800 */
[----:B----4-:R-:W-:Y:S05]  /*5820*/  @!P1 BRA `(.L_x_109) ;  /* 0x0000000000289947 */ /* 0x010fea0003800000 */
        /* <DEDUP_REMOVED lines=10> */
.L_x_109:
[----:B-1----:R-:W-:Y:S01]  /*58d0*/  SHF.R.U64 R4, R4, R34, R5 ;  /* 0x0000002204047219 */ /* 0x002fe20000001205 */
[----:B0-----:R-:W-:Y:S01]  /*58e0*/  VIADD R19, R26, 0xffffffff ;  /* 0xffffffff1a137836 */ /* 0x001fe20000000000 */
[----:B------:R-:W-:Y:S01]  /*58f0*/  LOP3.LUT R15, R6, R31, RZ, 0xc0, !PT ;  /* 0x0000001f060f7212 */ /* 0x000fe200078ec0ff */
[----:B------:R-:W-:Y:S02]  /*5900*/  IMAD.MOV R25, RZ, RZ, -R25 ;  /* 0x000000ffff197224 */ /* 0x000fe400078e0a19 */
[----:B------:R-:W-:Y:S02]  /*5910*/  IMAD.MOV R5, RZ, RZ, -R4 ;  /* 0x000000ffff057224 */ /* 0x000fe400078e0a04 */
[----:B------:R-:W-:Y:S01]  /*5920*/  IMAD R6, R30, R4, R15 ;  /* 0x000000041e067224 */ /* 0x000fe200078e020f */
[----:B------:R-:W-:Y:S01]  /*5930*/  LOP3.LUT R15, R22, R19, RZ, 0xc0, !PT ;  /* 0x00000013160f7212 */ /* 0x000fe200078ec0ff */
[----:B--2---:R-:W-:Y:S02]  /*5940*/  @P4 IMAD R29, R27, R25, R28 ;  /* 0x000000191b1d4224 */ /* 0x004fe400078e021c */
[----:B---3--:R-:W-:-:S02]  /*5950*/  IMAD R4, R5, R35, R24 ;  /* 0x0000002305047224 */ /* 0x008fc400078e0218 */
[----:B------:R-:W-:Y:S02]  /*5960*/  IMAD R6, R6, R36, R29 ;  /* 0x0000002406067224 */ /* 0x000fe400078e021d */
[----:B------:R-:W-:Y:S02]  /*5970*/  IMAD R5, R4, R26, R15 ;  /* 0x0000001a04057224 */ /* 0x000fe400078e020f */
[----:B------:R-:W-:-:S03]  /*5980*/  IMAD.MOV.U32 R14, RZ, RZ, 0x1 ;  /* 0x00000001ff0e7424 */ /* 0x000fc600078e00ff */
[----:B------:R-:W-:Y:S02]  /*5990*/  SEL R4, R5, R6, !P4 ;  /* 0x0000000605047207 */ /* 0x000fe40006000000 */
[----:B------:R-:W-:Y:S01]  /*59a0*/  SEL R6, R6, R5, !P4 ;  /* 0x0000000506067207 */ /* 0x000fe20006000000 */
[----:B------:R-:W-:-:S07]  /*59b0*/  IMAD.MOV.U32 R5, RZ, RZ, R23 ;  /* 0x000000ffff057224 */ /* 0x000fce00078e0017 */
.L_x_107:
[----:B------:R-:W-:Y:S02]  /*59c0*/  LOP3.LUT P1, RZ, R14, 0xff, RZ, 0xc0, !PT ;  /* 0x000000ff0eff7812 */ /* 0x000fe4000782c0ff */
[----:B------:R-:W-:-:S11]  /*59d0*/  LOP3.LUT R86, R86, 0x1, RZ, 0x3c, !PT ;  /* 0x0000000156567812 */ /* 0x000fd600078e3cff */
[----:B------:R-:W-:Y:S05]  /*59e0*/  @P1 BRA `(.L_x_110) ;  /* 0xffffffbc00d81947 */ /* 0x000fea000383ffff */
[----:B------:R-:W-:Y:S05]  /*59f0*/  EXIT ;  /* 0x000000000000794d */ /* 0x000fea0003800000 */
.L_x_18:
[----:B------:R-:W-:-:S08]  /*5a00*/  ISETP.NE.AND P0, PT, R22, RZ, PT ;  /* 0x000000ff1600720c */ /* 0x000fd00003f05270 */
[----:B--2-45:R-:W0:-:S00]  /*5a10*/  USETMAXREG.DEALLOC.CTAPOOL 0x28 ;  /* 0x00000028000079c8 */ /* 0x034e0000080e0500 */
[----:B------:R-:W-:Y:S05]  /*5a20*/  @P0 EXIT ;  /* 0x000000000000094d */ /* 0x000fea0003800000 */
[----:B0-----:R-:W-:Y:S01]  /*5a30*/  LOP3.LUT P0, RZ, R17, 0xff, RZ, 0xc0, !PT ;  /* 0x000000ff11ff7812 */ /* 0x001fe2000780c0ff */
[----:B------:R-:W-:Y:S02]  /*5a40*/  IMAD.MOV.U32 R12, RZ, RZ, 0x1 ;  /* 0x00000001ff0c7424 */ /* 0x000fe400078e00ff */
[----:B------:R-:W-:-:S10]  /*5a50*/  IMAD.MOV.U32 R13, RZ, RZ, RZ ;  /* 0x000000ffff0d7224 */ /* 0x000fd400078e00ff */
[----:B------:R-:W-:Y:S05]  /*5a60*/  @!P0 BRA `(.L_x_111) ;  /* 0x0000000c001c8947 */ /* 0x000fea0003800000 */
[----:B------:R-:W0:Y:S01]  /*5a70*/  S2UR UR8, SR_CgaCtaId ;  /* 0x00000000000879c3 */ /* 0x000e220000008800 */
[----:B------:R-:W-:Y:S01]  /*5a80*/  LOP3.LUT P0, RZ, R11, 0x1f, RZ, 0xc0, !PT ;  /* 0x0000001f0bff7812 */ /* 0x000fe2000780c0ff */
[----:B------:R-:W-:Y:S01]  /*5a90*/  ULDC UR5, c[0x0][0x658] ;  /* 0x0001960000057ab9 */ /* 0x000fe20000000800 */
[----:B------:R-:W-:Y:S01]  /*5aa0*/  UMOV UR6, 0xffffffff ;  /* 0xffffffff00067882 */ /* 0x000fe20000000000 */
[----:B------:R-:W-:Y:S01]  /*5ab0*/  BSSY B0, `(.L_x_111) ;  /* 0x00000c2000007945 */ /* 0x000fe20003800000 */
[----:B------:R-:W-:Y:S01]  /*5ac0*/  USHF.L.U32 UR6, UR6, UR5, URZ ;  /* 0x0000000506067299 */ /* 0x000fe2000800063f */
[C---:B------:R-:W-:Y:S01]  /*5ad0*/  ISETP.NE.AND P2, PT, R10.reuse, RZ, PT ;  /* 0x000000ff0a00720c */ /* 0x040fe20003f45270 */
[----:B------:R-:W-:Y:S01]  /*5ae0*/  IMAD.MOV.U32 R15, RZ, RZ, 0x1 ;  /* 0x00000001ff0f7424 */ /* 0x000fe200078e00ff */
[----:B------:R-:W-:Y:S01]  /*5af0*/  ISETP.NE.OR P0, PT, R10, RZ, !P0 ;  /* 0x000000ff0a00720c */ /* 0x000fe20004705670 */
[----:B------:R-:W-:Y:S01]  /*5b00*/  IMAD.MOV.U32 R12, RZ, RZ, 0x1 ;  /* 0x00000001ff0c7424 */ /* 0x000fe200078e00ff */
[----:B------:R-:W-:Y:S01]  /*5b10*/  LOP3.LUT R14, R7, 0x2, RZ, 0xfc, !PT ;  /* 0x00000002070e7812 */ /* 0x000fe200078efcff */
[----:B------:R-:W-:Y:S01]  /*5b20*/  IMAD.MOV.U32 R13, RZ, RZ, RZ ;  /* 0x000000ffff0d7224 */ /* 0x000fe200078e00ff */
[----:B------:R-:W-:Y:S01]  /*5b30*/  ULDC UR4, c[0x0][0x600] ;  /* 0x0001800000047ab9 */ /* 0x000fe20000000800 */
[----:B------:R-:W-:Y:S01]  /*5b40*/  UMOV UR7, 0x1 ;  /* 0x0000000100077882 */ /* 0x000fe20000000000 */
[----:B------:R-:W-:-:S02]  /*5b50*/  UIADD3 UR22, UR13, 0x1, URZ ;  /* 0x000000010d167890 */ /* 0x000fc4000fffe03f */
[----:B------:R-:W-:Y:S02]  /*5b60*/  UIADD3 UR15, UR4, -0x1, URZ ;  /* 0xffffffff040f7890 */ /* 0x000fe4000fffe03f */
[----:B------:R-:W-:Y:S02]  /*5b70*/  USHF.L.U32 UR17, UR7, UR5, URZ ;  /* 0x0000000507117299 */ /* 0x000fe4000800063f */
[----:B------:R-:W-:Y:S01]  /*5b80*/  ULOP3.LUT UR16, URZ, UR6, URZ, 0x33, !UPT ;  /* 0x000000063f107292 */ /* 0x000fe2000f8e333f */
[----:B------:R-:W-:Y:S01]  /*5b90*/  ULDC.64 UR20, c[0x0][0x198] ;  /* 0x0000660000147ab9 */ /* 0x000fe20000000a00 */
[----:B0-----:R-:W-:-:S10]  /*5ba0*/  IMAD.U32 R17, RZ, RZ, UR8 ;  /* 0x00000008ff117e24 */ /* 0x001fd4000f8e00ff */
.L_x_123:
[----:B------:R-:W-:-:S03]  /*5bb0*/  UMOV UR4, 0xffffffff ;  /* 0xffffffff00047882 */ /* 0x000fc60000000000 */
[----:B------:R-:W-:Y:S05]  /*5bc0*/  BRA.DIV UR4, `(.L_x_112) ;  /* 0x0000001e04447947 */ /* 0x000fea000b800000 */
[----:B------:R-:W-:-:S13]  /*5bd0*/  ELECT P1, URZ, PT ;  /* 0x00000000003f782f */ /* 0x000fda0003820000 */
.L_x_160:
[----:B------:R-:W0:Y:S01]  /*5be0*/  LDC R10, c[0x0][0x28c] ;  /* 0x0000a300ff0a7b82 */ /* 0x000e220000000800 */
[----:B------:R-:W-:Y:S01]  /*5bf0*/  BSSY B1, `(.L_x_113) ;  /* 0x000003a000017945 */ /* 0x000fe20003800000 */
[----:B0-----:R-:W-:-:S13]  /*5c00*/  ISETP.LT.OR P1, PT, R10, 0x1, !P1 ;  /* 0x000000010a00780c */ /* 0x001fda0004f21670 */
[----:B------:R-:W-:Y:S05]  /*5c10*/  @P1 BRA `(.L_x_114) ;  /* 0x0000000000dc1947 */ /* 0x000fea0003800000 */
[----:B------:R-:W-:Y:S02]  /*5c20*/  IMAD R17, R6, 0x2, R17 ;  /* 0x0000000206117824 */ /* 0x000fe400078e0211 */
[----:B------:R-:W-:Y:S02]  /*5c30*/  IMAD.SHL.U32 R18, R4, 0x40, RZ ;  /* 0x0000004004127824 */ /* 0x000fe400078e00ff */
[----:B------:R-:W-:Y:S02]  /*5c40*/  IMAD.MOV.U32 R20, RZ, RZ, RZ ;  /* 0x000000ffff147224 */ /* 0x000fe400078e00ff */
[----:B------:R-:W-:Y:S02]  /*5c50*/  IMAD.U32 R22, RZ, RZ, UR22 ;  /* 0x00000016ff167e24 */ /* 0x000fe4000f8e00ff */
[----:B------:R-:W-:Y:S02]  /*5c60*/  IMAD.MOV.U32 R4, RZ, RZ, R12 ;  /* 0x000000ffff047224 */ /* 0x000fe400078e000c */
[----:B------:R-:W-:-:S02]  /*5c70*/  IMAD.MOV.U32 R6, RZ, RZ, R13 ;  /* 0x000000ffff067224 */ /* 0x000fc400078e000d */
[----:B------:R-:W-:-:S07]  /*5c80*/  IMAD.SHL.U32 R16, R17, 0x20, RZ ;  /* 0x0000002011107824 */ /* 0x000fce00078e00ff */
.L_x_118:
[----:B------:R-:W0:Y:S01]  /*5c90*/  S2UR UR4, SR_CgaCtaId ;  /* 0x00000000000479c3 */ /* 0x000e220000008800 */
[----:B------:R-:W-:-:S07]  /*5ca0*/  MOV R10, 0x400 ;  /* 0x00000400000a7802 */ /* 0x000fce0000000f00 */
[----:B------:R-:W1:Y:S01]  /*5cb0*/  @!P2 LDC R11, c[0x0][0x500] ;  /* 0x00014000ff0bab82 */ /* 0x000e620000000800 */
[----:B0-----:R-:W-:-:S05]  /*5cc0*/  IMAD.U32 R17, RZ, RZ, UR4 ;  /* 0x00000004ff117e24 */ /* 0x001fca000f8e00ff */
[----:B------:R-:W-:Y:S02]  /*5cd0*/  LEA R21, R17, R10, 0x18 ;  /* 0x0000000a11157211 */ /* 0x000fe400078ec0ff */
[----:B------:R-:W-:-:S03]  /*5ce0*/  SHF.L.U32 R10, R4, 0x1f, RZ ;  /* 0x0000001f040a7819 */ /* 0x000fc600000006ff */
[----:B------:R-:W-:-:S04]  /*5cf0*/  IMAD R19, R6, 0x8, R21 ;  /* 0x0000000806137824 */ /* 0x000fc800078e0215 */
[----:B------:R-:W0:Y:S02]  /*5d00*/  SYNCS.PHASECHK.TRANS64.TRYWAIT P1, [R19+URZ+0xe0], R10 ;  /* 0x0000e00a130075a7 */ /* 0x000e24000802017f */
[----:B01----:R-:W-:Y:S05]  /*5d10*/  @!P1 BRA `(.L_x_115) ;  /* 0x0000001c00109947 */ /* 0x003fea0003800000 */
.L_x_161:
[----:B0-----:R-:W-:Y:S01]  /*5d20*/  PRMT R10, R14, 0x9910, RZ ;  /* 0x000099100e0a7816 */ /* 0x001fe200000000ff */
[----:B------:R0:W-:Y:S03]  /*5d30*/  @!P2 SYNCS.ARRIVE.TRANS64 RZ, [R19+URZ], R11 ;  /* 0x0000000b13ffa9a7 */ /* 0x0001e6000800003f */
[----:B------:R-:W-:-:S13]  /*5d40*/  ISETP.NE.AND P1, PT, R10, 0x2, PT ;  /* 0x000000020a00780c */ /* 0x000fda0003f25270 */
[----:B0-----:R-:W-:Y:S05]  /*5d50*/  @P1 BRA `(.L_x_116) ;  /* 0x0000000000041947 */ /* 0x001fea0003800000 */
[----:B------:R-:W-:Y:S01]  /*5d60*/  BPT.TRAP 0x1 ;  /* 0x000000040000795c */ /* 0x000fe20000300000 */
.L_x_116:
[----:B------:R-:W-:Y:S05]  /*5d70*/  @P0 BRA `(.L_x_117) ;  /* 0x0000000000040947 */ /* 0x000fea0003800000 */
[----:B------:R-:W-:Y:S01]  /*5d80*/  BPT.TRAP 0x1 ;  /* 0x000000040000795c */ /* 0x000fe20000300000 */
.L_x_117:
[----:B------:R-:W-:Y:S01]  /*5d90*/  IMAD.SHL.U32 R10, R6, 0x1000, RZ ;  /* 0x00001000060a7824 */ /* 0x000fe200078e00ff */
[----:B------:R-:W-:Y:S01]  /*5da0*/  R2UR UR8, R21 ;  /* 0x00000000150872ca */ /* 0x000fe200000e0000 */
[----:B------:R-:W-:Y:S01]  /*5db0*/  VIADD R22, R22, 0xffffffff ;  /* 0xffffffff16167836 */ /* 0x000fe20000000000 */
[----:B------:R-:W-:Y:S01]  /*5dc0*/  R2UR UR9, R19 ;  /* 0x00000000130972ca */ /* 0x000fe200000e0000 */
[--C-:B------:R-:W-:Y:S01]  /*5dd0*/  IMAD R11, R17, 0x800, R10.reuse ;  /* 0x00000800110b7824 */ /* 0x100fe200078e020a */
[----:B------:R-:W-:Y:S01]  /*5de0*/  IADD3 R10, R21, 0x1c300, R10 ;  /* 0x0001c300150a7810 */ /* 0x000fe20007ffe00a */
[----:B------:R-:W-:Y:S01]  /*5df0*/  UIADD3 UR4, UP0, UR20, 0xf0, URZ ;  /* 0x000000f014047890 */ /* 0x000fe2000ff1e03f */
[----:B------:R-:W-:Y:S01]  /*5e00*/  R2UR UR11, R16 ;  /* 0x00000000100b72ca */ /* 0x000fe200000e0000 */
[----:B------:R-:W-:Y:S01]  /*5e10*/  UIADD3 UR24, UP1, UR20, 0x1f0, URZ ;  /* 0x000001f014187890 */ /* 0x000fe2000ff3e03f */
[----:B------:R-:W-:Y:S01]  /*5e20*/  R2UR UR5, R11 ;  /* 0x000000000b0572ca */ /* 0x000fe200000e0000 */
[----:B------:R-:W-:Y:S01]  /*5e30*/  VIADD R6, R6, 0x1 ;  /* 0x0000000106067836 */ /* 0x000fe20000000000 */
[----:B------:R-:W-:Y:S01]  /*5e40*/  R2UR UR10, R20 ;  /* 0x00000000140a72ca */ /* 0x000fe200000e0000 */
[----:B------:R-:W-:Y:S01]  /*5e50*/  UIADD3.X UR25, URZ, UR21, URZ, UP1, !UPT ;  /* 0x000000153f197290 */ /* 0x000fe20008ffe43f */
[----:B------:R-:W-:Y:S01]  /*5e60*/  R2UR UR12, R5 ;  /* 0x00000000050c72ca */ /* 0x000fe200000e0000 */
[----:B------:R-:W-:Y:S01]  /*5e70*/  UMOV UR19, 0x30000 ;  /* 0x0003000000137882 */ /* 0x000fe20000000000 */
[----:B------:R-:W-:Y:S01]  /*5e80*/  R2UR UR14, R10 ;  /* 0x000000000a0e72ca */ /* 0x000fe200000e0000 */
[----:B------:R-:W-:Y:S01]  /*5e90*/  UMOV UR6, 0x0 ;  /* 0x0000000000067882 */ /* 0x000fe20000000000 */
[----:B------:R-:W-:Y:S01]  /*5ea0*/  R2UR UR18, R18 ;  /* 0x00000000121272ca */ /* 0x000fe200000e0000 */
[----:B------:R-:W-:Y:S01]  /*5eb0*/  UMOV UR7, 0x10000000 ;  /* 0x1000000000077882 */ /* 0x000fe20000000000 */
[----:B------:R-:W-:Y:S01]  /*5ec0*/  ISETP.GT.AND P3, PT, R22, 0x1, PT ;  /* 0x000000011600780c */ /* 0x000fe20003f64270 */
[----:B------:R-:W-:Y:S01]  /*5ed0*/  VIADD R20, R20, 0x40 ;  /* 0x0000004014147836 */ /* 0x000fe20000000000 */
[----:B------:R-:W-:Y:S01]  /*5ee0*/  ISETP.NE.AND P1, PT, R6, 0x1c, PT ;  /* 0x0000001c0600780c */ /* 0x000fe20003f25270 */
[----:B------:R-:W-:-:S02]  /*5ef0*/  UIADD3 UR8, UR8, 0x300, UR5 ;  /* 0x0000030008087890 */ /* 0x000fc4000fffe005 */
[----:B------:R-:W-:Y:S01]  /*5f00*/  UIADD3.X UR5, URZ, UR21, URZ, UP0, !UPT ;  /* 0x000000153f057290 */ /* 0x000fe200087fe43f */
[----:B------:R-:W-:Y:S02]  /*5f10*/  SEL R11, RZ, 0x1, P1 ;  /* 0x00000001ff0b7807 */ /* 0x000fe40000800000 */
[----:B------:R-:W-:Y:S02]  /*5f20*/  SEL R6, R6, RZ, P1 ;  /* 0x000000ff06067207 */ /* 0x000fe40000800000 */
[----:B------:R-:W-:-:S04]  /*5f30*/  LOP3.LUT R4, R4, R11, RZ, 0x3c, !PT ;  /* 0x0000000b04047212 */ /* 0x000fc800078e3cff */
[----:B------:R0:W-:Y:S02]  /*5f40*/  UTMALDG.3D.MULTICAST [UR8], [UR4], UR19, desc[UR6] ;  /* 0x00000608040073b4 */ /* 0x0001e40008011813 */
[----:B0-----:R-:W-:Y:S01]  /*5f50*/  UMOV UR8, UR14 ;  /* 0x0000000e00087c82 */ /* 0x001fe20008000000 */
[----:B------:R-:W-:Y:S02]  /*5f60*/  UMOV UR11, UR18 ;  /* 0x00000012000b7c82 */ /* 0x000fe40008000000 */
[----:B------:R0:W-:Y:S02]  /*5f70*/  UTMALDG.3D [UR8], [UR24], desc[UR6] ;  /* 0x00000608180075b4 */ /* 0x0001e40008011000 */
[----:B0-----:R-:W-:Y:S05]  /*5f80*/  @P3 BRA `(.L_x_118) ;  /* 0xfffffffc00403947 */ /* 0x001fea000383ffff */
.L_x_114:
[----:B------:R-:W-:Y:S05]  /*5f90*/  BSYNC B1 ;  /* 0x0000000000017941 */ /* 0x000fea0003800000 */
.L_x_113:
[----:B------:R-:W-:Y:S01]  /*5fa0*/  LOP3.LUT P5, RZ, R15, 0xff, RZ, 0xc0, !PT ;  /* 0x000000ff0fff7812 */ /* 0x000fe200078ac0ff */
[----:B------:R-:W-:Y:S01]  /*5fb0*/  VIADD R13, R13, UR13 ;  /* 0x0000000d0d0d7c36 */ /* 0x000fe20008000000 */
[----:B------:R-:W-:Y:S01]  /*5fc0*/  ULDC.64 UR4, c[0x0][0x650] ;  /* 0x0001940000047ab9 */ /* 0x000fe20000000a00 */
[----:B------:R-:W-:Y:S01]  /*5fd0*/  IMAD.U32 R5, RZ, RZ, UR13 ;  /* 0x0000000dff057e24 */ /* 0x000fe2000f8e00ff */
[----:B------:R-:W-:Y:S01]  /*5fe0*/  UISETP.GE.U32.AND UP0, UPT, UR13, 0x1c, UPT ;  /* 0x0000001c0d00788c */ /* 0x000fe2000bf06070 */
[----:B------:R-:W-:Y:S01]  /*5ff0*/  BSSY B1, `(.L_x_119) ;  /* 0x000006b000017945 */ /* 0x000fe20003800000 */
[----:B------:R-:W-:Y:S01]  /*6000*/  ISETP.GT.U32.AND P1, PT, R13, 0x1b, PT ;  /* 0x0000001b0d00780c */ /* 0x000fe20003f24070 */
[----:B------:R-:W-:Y:S01]  /*6010*/  IMAD.MOV.U32 R6, RZ, RZ, -0x1 ;  /* 0xffffffffff067424 */ /* 0x000fe200078e00ff */
[----:B------:R-:W-:Y:S02]  /*6020*/  PRMT R10, RZ, 0x7610, R10 ;  /* 0x00007610ff0a7816 */ /* 0x000fe4000000000a */
[----:B------:R-:W-:-:S02]  /*6030*/  ISETP.LT.U32.AND P1, PT, R5, 0x1c, P1 ;  /* 0x0000001c0500780c */ /* 0x000fc40000f21070 */
[----:B------:R-:W-:Y:S01]  /*6040*/  PLOP3.LUT P3, PT, PT, PT, UP0, 0x80, 0x0 ;  /* 0x000000000000781c */ /* 0x000fe20003f6f008 */
[----:B------:R-:W0:Y:S01]  /*6050*/  @P5 S2R R17, SR_CgaCtaId ;  /* 0x0000000000115919 */ /* 0x000e220000008800 */
[----:B------:R-:W-:Y:S02]  /*6060*/  @P5 MOV R4, 0x400 ;  /* 0x0000040000045802 */ /* 0x000fe40000000f00 */
[----:B------:R-:W-:Y:S02]  /*6070*/  SEL R11, RZ, 0x1, !P1 ;  /* 0x00000001ff0b7807 */ /* 0x000fe40004800000 */
[----:B------:R-:W-:Y:S02]  /*6080*/  PRMT R15, RZ, 0x7610, R15 ;  /* 0x00007610ff0f7816 */ /* 0x000fe4000000000f */
[----:B------:R-:W-:Y:S02]  /*6090*/  LOP3.LUT R12, R12, R11, RZ, 0x3c, !PT ;  /* 0x0000000b0c0c7212 */ /* 0x000fe400078e3cff */
[----:B0-----:R-:W-:-:S04]  /*60a0*/  @P5 LEA R4, R17, R4, 0x18 ;  /* 0x0000000411045211 */ /* 0x001fc800078ec0ff */
[----:B------:R0:W-:Y:S01]  /*60b0*/  @P5 SYNCS.ARRIVE.TRANS64.A1T0 RZ, [R4+URZ+0x1f8], RZ ;  /* 0x0001f8ff04ff59a7 */ /* 0x0001e2000810003f */
[----:B------:R-:W-:-:S04]  /*60c0*/  IADD3 R2, P5, R2, R8, RZ ;  /* 0x0000000802027210 */ /* 0x000fc80007fbe0ff */
[----:B------:R-:W-:Y:S01]  /*60d0*/  ISETP.GE.U32.AND P1, PT, R2, UR4, PT ;  /* 0x0000000402007c0c */ /* 0x000fe2000bf26070 */
[----:B------:R-:W-:Y:S01]  /*60e0*/  IMAD.X R3, R3, 0x1, R0, P5 ;  /* 0x0000000103037824 */ /* 0x000fe200028e0600 */
[----:B0-----:R-:W-:-:S04]  /*60f0*/  SHF.R.U32.HI R4, RZ, 0x2, R13 ;  /* 0x00000002ff047819 */ /* 0x001fc8000001160d */
[----:B------:R-:W-:Y:S01]  /*6100*/  ISETP.GE.U32.AND.EX P1, PT, R3, UR5, PT, P1 ;  /* 0x0000000503007c0c */ /* 0x000fe2000bf26110 */
[----:B------:R-:W-:-:S04]  /*6110*/  IMAD.WIDE.U32 R4, R4, 0x24924925, RZ ;  /* 0x2492492504047825 */ /* 0x000fc800078e00ff */
[----:B------:R-:W-:Y:S01]  /*6120*/  IMAD R13, R5, -0x1c, R13 ;  /* 0xffffffe4050d7824 */ /* 0x000fe200078e020d */
[----:B------:R-:W-:Y:S01]  /*6130*/  @P3 LOP3.LUT R12, R12, 0x1, R5, 0x78, !PT ;  /* 0x000000010c0c3812 */ /* 0x000fe200078e7805 */
[----:B------:R-:W-:Y:S02]  /*6140*/  IMAD.MOV.U32 R4, RZ, RZ, -0x1 ;  /* 0xffffffffff047424 */ /* 0x000fe400078e00ff */
[----:B------:R-:W-:-:S04]  /*6150*/  IMAD.MOV.U32 R5, RZ, RZ, -0x1 ;  /* 0xffffffffff057424 */ /* 0x000fc800078e00ff */
[----:B------:R-:W-:Y:S05]  /*6160*/  @P1 BRA `(.L_x_120) ;  /* 0x00000004004c1947 */ /* 0x000fea0003800000 */
[----:B------:R-:W0:Y:S01]  /*6170*/  S2R R18, SR_CTAID.X ;  /* 0x0000000000127919 */ /* 0x000e220000002500 */
[----:B------:R-:W-:Y:S01]  /*6180*/  ULDC.64 UR4, c[0x0][0x628] ;  /* 0x00018a0000047ab9 */ /* 0x000fe20000000a00 */
[----:B------:R-:W1:Y:S01]  /*6190*/  LDC R19, c[0x0][0x144] ;  /* 0x00005100ff137b82 */ /* 0x000e620000000800 */
[----:B------:R-:W-:Y:S01]  /*61a0*/  ISETP.NE.U32.AND P1, PT, RZ, UR4, PT ;  /* 0x00000004ff007c0c */ /* 0x000fe2000bf25070 */
[----:B------:R-:W2:Y:S01]  /*61b0*/  S2R R6, SR_CTAID.Y ;  /* 0x0000000000067919 */ /* 0x000ea20000002600 */
[----:B------:R-:W-:Y:S01]  /*61c0*/  ULDC UR7, c[0x0][0x630] ;  /* 0x00018c0000077ab9 */ /* 0x000fe20000000800 */
[----:B------:R-:W-:Y:S01]  /*61d0*/  ULDC UR8, c[0x0][0x150] ;  /* 0x0000540000087ab9 */ /* 0x000fe20000000800 */
[----:B------:R-:W-:Y:S01]  /*61e0*/  ISETP.NE.AND.EX P1, PT, RZ, UR5, PT, P1 ;  /* 0x00000005ff007c0c */ /* 0x000fe2000bf25310 */
[----:B------:R-:W-:Y:S02]  /*61f0*/  IMAD.MOV.U32 R4, RZ, RZ, R2 ;  /* 0x000000ffff047224 */ /* 0x000fe400078e0002 */
[----:B------:R-:W-:Y:S01]  /*6200*/  IMAD.MOV.U32 R5, RZ, RZ, R3 ;  /* 0x000000ffff057224 */ /* 0x000fe200078e0003 */
[----:B0-----:R-:W-:-:S09]  /*6210*/  I2FP.F32.U32 R20, R18 ;  /* 0x0000001200147245 */ /* 0x001fd20000201000 */
[----:B------:R-:W-:Y:S05]  /*6220*/  @!P1 BRA `(.L_x_121) ;  /* 0x0000000000289947 */ /* 0x000fea0003800000 */
[----:B------:R-:W-:Y:S02]  /*6230*/  ULDC UR6, c[0x0][0x634] ;  /* 0x00018d0000067ab9 */ /* 0x000fe40000000800 */
[----:B------:R-:W-:-:S05]  /*6240*/  IADD3 R5, P1, R2, UR6, RZ ;  /* 0x0000000602057c10 */ /* 0x000fca000ff3e0ff */
[----:B------:R-:W-:-:S04]  /*6250*/  IMAD.X R21, RZ, RZ, R3, P1 ;  /* 0x000000ffff157224 */ /* 0x000fc800008e0603 */
[----:B------:R-:W-:-:S04]  /*6260*/  IMAD.WIDE.U32 R10, R21, UR4, RZ ;  /* 0x00000004150a7c25 */ /* 0x000fc8000f8e00ff */
[----:B------:R-:W-:-:S04]  /*6270*/  IMAD.WIDE.U32 R10, P1, R5, UR5, R10 ;  /* 0x00000005050a7c25 */ /* 0x000fc8000f82000a */
[----:B------:R-:W-:-:S04]  /*6280*/  IMAD.WIDE.U32 R4, R5, UR4, RZ ;  /* 0x0000000405047c25 */ /* 0x000fc8000f8e00ff */
[----:B------:R-:W-:Y:S01]  /*6290*/  IMAD.MOV.U32 R4, RZ, RZ, R11 ;  /* 0x000000ffff047224 */ /* 0x000fe200078e000b */
[----:B------:R-:W-:Y:S01]  /*62a0*/  IADD3 RZ, P3, R5, R10, RZ ;  /* 0x0000000a05ff7210 */ /* 0x000fe20007f7e0ff */
[----:B------:R-:W-:-:S04]  /*62b0*/  IMAD.X R5, RZ, RZ, RZ, P1 ;  /* 0x000000ffff057224 */ /* 0x000fc800008e06ff */
[----:B------:R-:W-:-:S08]  /*62c0*/  IMAD.WIDE.U32.X R4, R21, UR5, R4, P3 ;  /* 0x0000000515047c25 */ /* 0x000fd000098e0404 */
.L_x_121:
[----:B------:R-:W-:Y:S01]  /*62d0*/  FMUL R20, R20, UR8 ;  /* 0x0000000814147c20 */ /* 0x000fe20008400000 */
[--C-:B------:R-:W-:Y:S01]  /*62e0*/  SHF.R.U64 R16, R4, UR7, R5.reuse ;  /* 0x0000000704107c19 */ /* 0x100fe20008001205 */
[----:B------:R-:W-:Y:S01]  /*62f0*/  ULDC.64 UR4, c[0x0][0x620] ;  /* 0x0001880000047ab9 */ /* 0x000fe20000000a00 */
[----:B------:R-:W-:Y:S01]  /*6300*/  SHF.R.U32.HI R4, RZ, UR7, R5 ;  /* 0x00000007ff047c19 */ /* 0x000fe20008011605 */
[----:B------:R-:W-:Y:S01]  /*6310*/  ULDC.64 UR6, c[0x0][0x640] ;  /* 0x0001900000067ab9 */ /* 0x000fe20000000a00 */
[----:B------:R-:W-:Y:S01]  /*6320*/  IADD3 R5, P1, RZ, -R16, RZ ;  /* 0x80000010ff057210 */ /* 0x000fe20007f3e0ff */
[----:B------:R-:W0:Y:S01]  /*6330*/  F2I.U32.TRUNC.NTZ R20, R20 ;  /* 0x0000001400147305 */ /* 0x000e22000020f000 */
[----:B------:R-:W3:Y:S03]  /*6340*/  LDC R21, c[0x0][0x148] ;  /* 0x00005200ff157b82 */ /* 0x000ee60000000800 */
[----:B------:R-:W-:Y:S01]  /*6350*/  IMAD.X R4, RZ, RZ, ~R4, P1 ;  /* 0x000000ffff047224 */ /* 0x000fe200008e0e04 */
[----:B------:R-:W-:-:S03]  /*6360*/  ISETP.NE.U32.AND P1, PT, RZ, UR6, PT ;  /* 0x00000006ff007c0c */ /* 0x000fc6000bf25070 */
[----:B------:R-:W-:Y:S01]  /*6370*/  IMAD R4, R4, UR4, RZ ;  /* 0x0000000404047c24 */ /* 0x000fe2000f8e02ff */
[----:B------:R-:W-:-:S03]  /*6380*/  ISETP.NE.AND.EX P1, PT, RZ, UR7, PT, P1 ;  /* 0x00000007ff007c0c */ /* 0x000fc6000bf25310 */
[C---:B------:R-:W-:Y:S01]  /*6390*/  IMAD R11, R5.reuse, UR5, R4 ;  /* 0x00000005050b7c24 */ /* 0x040fe2000f8e0204 */
[----:B------:R-:W-:Y:S01]  /*63a0*/  ULDC UR5, c[0x0][0x154] ;  /* 0x0000550000057ab9 */ /* 0x000fe20000000800 */
[----:B------:R-:W-:Y:S01]  /*63b0*/  IMAD.WIDE.U32 R4, R5, UR4, R2 ;  /* 0x0000000405047c25 */ /* 0x000fe2000f8e0002 */
[----:B------:R-:W-:-:S03]  /*63c0*/  ULDC UR4, c[0x0][0x618] ;  /* 0x0001860000047ab9 */ /* 0x000fc60000000800 */
[----:B0-----:R-:W-:Y:S02]  /*63d0*/  IMAD.MOV R10, RZ, RZ, -R20 ;  /* 0x000000ffff0a7224 */ /* 0x001fe400078e0a14 */
[----:B------:R-:W-:Y:S02]  /*63e0*/  IMAD.IADD R5, R5, 0x1, R11 ;  /* 0x0000000105057824 */ /* 0x000fe400078e020b */
[----:B-1----:R-:W-:Y:S01]  /*63f0*/  IMAD R18, R19, R10, R18 ;  /* 0x0000000a13127224 */ /* 0x002fe200078e0212 */
[----:B--2---:R-:W-:Y:S02]  /*6400*/  I2FP.F32.U32 R10, R6 ;  /* 0x00000006000a7245 */ /* 0x004fe40000201000 */
[--C-:B------:R-:W-:Y:S02]  /*6410*/  SHF.R.U64 R19, R4, UR4, R5.reuse ;  /* 0x0000000404137c19 */ /* 0x100fe40008001205 */
[----:B------:R-:W-:Y:S01]  /*6420*/  SHF.R.U32.HI R4, RZ, UR4, R5 ;  /* 0x00000004ff047c19 */ /* 0x000fe20008011605 */
[----:B------:R-:W-:Y:S01]  /*6430*/  FMUL R10, R10, UR5 ;  /* 0x000000050a0a7c20 */ /* 0x000fe20008400000 */
[----:B------:R-:W-:-:S02]  /*6440*/  ULDC UR4, c[0x0][0x608] ;  /* 0x0001820000047ab9 */ /* 0x000fc40000000800 */
[--C-:B------:R-:W-:Y:S01]  /*6450*/  SHF.R.U64 R22, R19, UR4, R4.reuse ;  /* 0x0000000413167c19 */ /* 0x100fe20008001204 */
[----:B------:R0:W1:Y:S01]  /*6460*/  F2I.U32.TRUNC.NTZ R24, R10 ;  /* 0x0000000a00187305 */ /* 0x000062000020f000 */
[----:B------:R-:W-:Y:S01]  /*6470*/  SHF.R.U32.HI R5, RZ, UR4, R4 ;  /* 0x00000004ff057c19 */ /* 0x000fe20008011604 */
[----:B------:R-:W-:-:S03]  /*6480*/  ULDC UR4, c[0x0][0x658] ;  /* 0x0001960000047ab9 */ /* 0x000fc60000000800 */
[--C-:B------:R-:W-:Y:S02]  /*6490*/  SHF.R.U64 R20, R22, UR4, R5.reuse ;  /* 0x0000000416147c19 */ /* 0x100fe40008001205 */
[----:B------:R-:W-:-:S03]  /*64a0*/  SHF.R.U32.HI R23, RZ, UR4, R5 ;  /* 0x00000004ff177c19 */ /* 0x000fc60008011605 */
[----:B------:R-:W-:Y:S02]  /*64b0*/  IMAD.MOV.U32 R4, RZ, RZ, R20 ;  /* 0x000000ffff047224 */ /* 0x000fe400078e0014 */
[----:B------:R-:W-:Y:S01]  /*64c0*/  IMAD.MOV.U32 R5, RZ, RZ, R23 ;  /* 0x000000ffff057224 */ /* 0x000fe200078e0017 */
[----:B0-----:R-:W-:Y:S06]  /*64d0*/  @!P1 BRA `(.L_x_122) ;  /* 0x0000000000289947 */ /* 0x001fec0003800000 */
        /* <DEDUP_REMOVED lines=10> */
.L_x_122:
[----:B------:R-:W-:Y:S01]  /*6580*/  ULDC UR4, c[0x0][0x648] ;  /* 0x0001920000047ab9 */ /* 0x000fe20000000800 */
[----:B------:R-:W-:Y:S01]  /*6590*/  LOP3.LUT R22, R22, UR16, RZ, 0xc0, !PT ;  /* 0x0000001016167c12 */ /* 0x000fe2000f8ec0ff */
[----:B-1----:R-:W-:Y:S01]  /*65a0*/  IMAD.MOV R24, RZ, RZ, -R24 ;  /* 0x000000ffff187224 */ /* 0x002fe200078e0a18 */
[----:B------:R-:W-:Y:S01]  /*65b0*/  SHF.R.U64 R5, R4, UR4, R5 ;  /* 0x0000000404057c19 */ /* 0x000fe20008001205 */
[----:B------:R-:W-:Y:S01]  /*65c0*/  ULDC UR4, c[0x0][0x638] ;  /* 0x00018e0000047ab9 */ /* 0x000fe20000000800 */
[----:B------:R-:W-:Y:S01]  /*65d0*/  LOP3.LUT R19, R19, UR15, RZ, 0xc0, !PT ;  /* 0x0000000f13137c12 */ /* 0x000fe2000f8ec0ff */
[----:B---3--:R-:W-:Y:S01]  /*65e0*/  @P4 IMAD R18, R21, R24, R6 ;  /* 0x0000001815124224 */ /* 0x008fe200078e0206 */
[----:B------:R-:W-:Y:S01]  /*65f0*/  ULDC UR5, c[0x0][0x610] ;  /* 0x0001840000057ab9 */ /* 0x000fe20000000800 */
[----:B------:R-:W-:Y:S02]  /*6600*/  IMAD.MOV R11, RZ, RZ, -R5 ;  /* 0x000000ffff0b7224 */ /* 0x000fe400078e0a05 */
[----:B------:R-:W-:-:S02]  /*6610*/  IMAD R5, R5, UR17, R22 ;  /* 0x0000001105057c24 */ /* 0x000fc4000f8e0216 */
[----:B------:R-:W-:Y:S01]  /*6620*/  IMAD R20, R11, UR4, R20 ;  /* 0x000000040b147c24 */ /* 0x000fe2000f8e0214 */
[----:B------:R-:W-:Y:S01]  /*6630*/  ULDC UR4, c[0x0][0x600] ;  /* 0x0001800000047ab9 */ /* 0x000fe20000000800 */
[----:B------:R-:W-:Y:S02]  /*6640*/  IMAD R18, R5, UR5, R18 ;  /* 0x0000000505127c24 */ /* 0x000fe4000f8e0212 */
[----:B------:R-:W-:Y:S02]  /*6650*/  IMAD R5, R20, UR4, R19 ;  /* 0x0000000414057c24 */ /* 0x000fe4000f8e0213 */
[----:B------:R-:W-:-:S03]  /*6660*/  IMAD.MOV.U32 R10, RZ, RZ, 0x1 ;  /* 0x00000001ff0a7424 */ /* 0x000fc600078e00ff */
[----:B------:R-:W-:Y:S02]  /*6670*/  SEL R4, R5, R18, !P4 ;  /* 0x0000001205047207 */ /* 0x000fe40006000000 */
[----:B------:R-:W-:Y:S01]  /*6680*/  SEL R6, R18, R5, !P4 ;  /* 0x0000000512067207 */ /* 0x000fe20006000000 */
[----:B------:R-:W-:-:S07]  /*6690*/  IMAD.MOV.U32 R5, RZ, RZ, R16 ;  /* 0x000000ffff057224 */ /* 0x000fce00078e0010 */
.L_x_120:
[----:B------:R-:W-:Y:S05]  /*66a0*/  BSYNC B1 ;  /* 0x0000000000017941 */ /* 0x000fea0003800000 */
.L_x_119:
[----:B------:R-:W-:-:S13]  /*66b0*/  LOP3.LUT P1, RZ, R10, 0xff, RZ, 0xc0, !PT ;  /* 0x000000ff0aff7812 */ /* 0x000fda000782c0ff */
[----:B------:R-:W-:Y:S05]  /*66c0*/  @P1 BRA `(.L_x_123) ;  /* 0xfffffff400381947 */ /* 0x000fea000383ffff */
[----:B------:R-:W-:Y:S05]  /*66d0*/  BSYNC B0 ;  /* 0x0000000000007941 */ /* 0x000fea0003800000 */
.L_x_111:
[----:B------:R-:W-:-:S03]  /*66e0*/  UMOV UR4, 0xffffffff ;  /* 0xffffffff00047882 */ /* 0x000fc60000000000 */
[----:B------:R-:W-:Y:S05]  /*66f0*/  BRA.DIV UR4, `(.L_x_124) ;  /* 0x0000001204ac7947 */ /* 0x000fea000b800000 */
[----:B------:R-:W-:-:S13]  /*6700*/  ELECT P0, URZ, PT ;  /* 0x00000000003f782f */ /* 0x000fda0003800000 */
.L_x_164:
[----:B------:R-:W-:Y:S04]  /*6710*/  BSSY B0, `(.L_x_125) ;  /* 0x0000103000007945 */ /* 0x000fe80003800000 */
[----:B------:R-:W-:Y:S05]  /*6720*/  @!P0 BRA `(.L_x_126) ;  /* 0x0000001000048947 */ /* 0x000fea0003800000 */
[----:B------:R-:W-:-:S04]  /*6730*/  LOP3.LUT R7, R7, 0x2, RZ, 0xfc, !PT ;  /* 0x0000000207077812 */ /* 0x000fc800078efcff */
[----:B------:R-:W-:-:S13]  /*6740*/  ISETP.NE.AND P0, PT, R7, 0x3, PT ;  /* 0x000000030700780c */ /* 0x000fda0003f05270 */
[----:B------:R-:W-:Y:S05]  /*6750*/  @!P0 BRA `(.L_x_127) ;  /* 0x0000000000048947 */ /* 0x000fea0003800000 */
[----:B------:R-:W-:Y:S01]  /*6760*/  BPT.TRAP 0x1 ;  /* 0x000000040000795c */ /* 0x000fe20000300000 */
.L_x_127:
[----:B------:R-:W0:Y:S01]  /*6770*/  S2R R3, SR_CgaCtaId ;  /* 0x0000000000037919 */ /* 0x000e220000008800 */
[----:B------:R-:W-:Y:S02]  /*6780*/  MOV R0, 0x400 ;  /* 0x0000040000007802 */ /* 0x000fe40000000f00 */
[----:B------:R-:W-:Y:S02]  /*6790*/  SHF.L.U32 R2, R12, 0x1f, RZ ;  /* 0x0000001f0c027819 */ /* 0x000fe400000006ff */
[----:B0-----:R-:W-:-:S05]  /*67a0*/  LEA R0, R3, R0, 0x18 ;  /* 0x0000000003007211 */ /* 0x001fca00078ec0ff */
[----:B------:R-:W-:-:S04]  /*67b0*/  VIADD R0, R0, 0xe0 ;  /* 0x000000e000007836 */ /* 0x000fc80000000000 */
[C---:B------:R-:W-:Y:S02]  /*67c0*/  IMAD R5, R13.reuse, 0x8, R0 ;  /* 0x000000080d057824 */ /* 0x040fe400078e0200 */
[----:B------:R-:W-:Y:S02]  /*67d0*/  VIADD R13, R13, 0x1 ;  /* 0x000000010d0d7836 */ /* 0x000fe40000000000 */
[----:B------:R-:W0:Y:S03]  /*67e0*/  SYNCS.PHASECHK.TRANS64.TRYWAIT P0, [R5+URZ], R2 ;  /* 0x00000002050075a7 */ /* 0x000e26000800017f */
[----:B------:R-:W-:-:S04]  /*67f0*/  ISETP.NE.AND P1, PT, R13, 0x1c, PT ;  /* 0x0000001c0d00780c */ /* 0x000fc80003f25270 */
[----:B------:R-:W-:Y:S02]  /*6800*/  SEL R3, RZ, 0x1, P1 ;  /* 0x00000001ff037807 */ /* 0x000fe40000800000 */
[----:B------:R-:W-:Y:S02]  /*6810*/  SEL R13, R13, RZ, P1 ;  /* 0x000000ff0d0d7207 */ /* 0x000fe40000800000 */
[----:B------:R-:W-:-:S03]  /*6820*/  LOP3.LUT R12, R12, R3, RZ, 0x3c, !PT ;  /* 0x000000030c0c7212 */ /* 0x000fc600078e3cff */
[----:B------:R-:W-:Y:S01]  /*6830*/  IMAD R7, R13, 0x8, R0 ;  /* 0x000000080d077824 */ /* 0x000fe200078e0200 */
[----:B------:R-:W-:Y:S01]  /*6840*/  SHF.L.U32 R4, R12, 0x1f, RZ ;  /* 0x0000001f0c047819 */ /* 0x000fe200000006ff */
[----:B0-----:R-:W-:Y:S06]  /*6850*/  @!P0 BRA `(.L_x_128) ;  /* 0x0000001000788947 */ /* 0x001fec0003800000 */
.L_x_165:
[----:B------:R-:W1:Y:S01]  /*6860*/  SYNCS.PHASECHK.TRANS64.TRYWAIT P0, [R7+URZ], R4 ;  /* 0x00000004070075a7 */ /* 0x000e62000800017f */
[----:B0-----:R-:W-:-:S05]  /*6870*/  VIADD R2, R13, 0x1 ;  /* 0x000000010d027836 */ /* 0x001fca0000000000 */
[----:B------:R-:W-:-:S04]  /*6880*/  ISETP.NE.AND P1, PT, R2, 0x1c, PT ;  /* 0x0000001c0200780c */ /* 0x000fc80003f25270 */
[----:B------:R-:W-:Y:S02]  /*6890*/  SEL R3, RZ, 0x1, P1 ;  /* 0x00000001ff037807 */ /* 0x000fe40000800000 */
[----:B------:R-:W-:Y:S02]  /*68a0*/  SEL R9, R2, RZ, P1 ;  /* 0x000000ff02097207 */ /* 0x000fe40000800000 */
[----:B------:R-:W-:-:S03]  /*68b0*/  LOP3.LUT R12, R12, R3, RZ, 0x3c, !PT ;  /* 0x000000030c0c7212 */ /* 0x000fc600078e3cff */
[----:B------:R-:W-:Y:S01]  /*68c0*/  IMAD R6, R9, 0x8, R0 ;  /* 0x0000000809067824 */ /* 0x000fe200078e0200 */
[----:B------:R-:W-:Y:S01]  /*68d0*/  SHF.L.U32 R5, R12, 0x1f, RZ ;  /* 0x0000001f0c057819 */ /* 0x000fe200000006ff */
[----:B-1----:R-:W-:Y:S06]  /*68e0*/  @!P0 BRA `(.L_x_129) ;  /* 0x0000001000688947 */ /* 0x002fec0003800000 */
.L_x_166:
[----:B------:R-:W1:Y:S01]  /*68f0*/  SYNCS.PHASECHK.TRANS64.TRYWAIT P0, [R6+URZ], R5 ;  /* 0x00000005060075a7 */ /* 0x000e62000800017f */
[----:B------:R-:W-:-:S05]  /*6900*/  VIADD R2, R9, 0x1 ;  /* 0x0000000109027836 */ /* 0x000fca0000000000 */
[----:B------:R-:W-:-:S04]  /*6910*/  ISETP.NE.AND P1, PT, R2, 0x1c, PT ;  /* 0x0000001c0200780c */ /* 0x000fc80003f25270 */
[----:B------:R-:W-:Y:S02]  /*6920*/  SEL R3, RZ, 0x1, P1 ;  /* 0x00000001ff037807 */ /* 0x000fe40000800000 */
[----:B0-----:R-:W-:Y:S02]  /*6930*/  SEL R7, R2, RZ, P1 ;  /* 0x000000ff02077207 */ /* 0x001fe40000800000 */
[----:B------:R-:W-:-:S03]  /*6940*/  LOP3.LUT R12, R12, R3, RZ, 0x3c, !PT ;  /* 0x000000030c0c7212 */ /* 0x000fc600078e3cff */
[----:B------:R-:W-:Y:S01]  /*6950*/  IMAD R9, R7, 0x8, R0 ;  /* 0x0000000807097824 */ /* 0x000fe200078e0200 */
[----:B------:R-:W-:Y:S01]  /*6960*/  SHF.L.U32 R4, R12, 0x1f, RZ ;  /* 0x0000001f0c047819 */ /* 0x000fe200000006ff */
[----:B-1----:R-:W-:Y:S06]  /*6970*/  @!P0 BRA `(.L_x_130) ;  /* 0x0000001000588947 */ /* 0x002fec0003800000 */
.L_x_167:
[----:B------:R-:W1:Y:S01]  /*6980*/  SYNCS.PHASECHK.TRANS64.TRYWAIT P0, [R9+URZ], R4 ;  /* 0x00000004090075a7 */ /* 0x000e62000800017f */
[----:B------:R-:W-:-:S05]  /*6990*/  VIADD R2, R7, 0x1 ;  /* 0x0000000107027836 */ /* 0x000fca0000000000 */
[----:B------:R-:W-:-:S04]  /*69a0*/  ISETP.NE.AND P1, PT, R2, 0x1c, PT ;  /* 0x0000001c0200780c */ /* 0x000fc80003f25270 */
[----:B------:R-:W-:Y:S02]  /*69b0*/  SEL R3, RZ, 0x1, P1 ;  /* 0x00000001ff037807 */ /* 0x000fe40000800000 */
[----:B------:R-:W-:Y:S02]  /*69c0*/  SEL R7, R2, RZ, P1 ;  /* 0x000000ff02077207 */ /* 0x000fe40000800000 */
[----:B------:R-:W-:-:S03]  /*69d0*/  LOP3.LUT R12, R12, R3, RZ, 0x3c, !PT ;  /* 0x000000030c0c7212 */ /* 0x000fc600078e3cff */
[----:B0-----:R-:W-:Y:S01]  /*69e0*/  IMAD R6, R7, 0x8, R0 ;  /* 0x0000000807067824 */ /* 0x001fe200078e0200 */
[----:B------:R-:W-:Y:S01]  /*69f0*/  SHF.L.U32 R5, R12, 0x1f, RZ ;  /* 0x0000001f0c057819 */ /* 0x000fe200000006ff */
[----:B-1----:R-:W-:Y:S06]  /*6a00*/  @!P0 BRA `(.L_x_131) ;  /* 0x0000001000488947 */ /* 0x002fec0003800000 */
.L_x_168:
        /* <DEDUP_REMOVED lines=9> */
.L_x_169:
        /* <DEDUP_REMOVED lines=9> */
.L_x_170:
        /* <DEDUP_REMOVED lines=9> */
.L_x_171:
        /* <DEDUP_REMOVED lines=9> */
.L_x_172:
        /* <DEDUP_REMOVED lines=9> */
.L_x_173:
        /* <DEDUP_REMOVED lines=9> */
.L_x_174:
        /* <DEDUP_REMOVED lines=9> */
.L_x_175:
        /* <DEDUP_REMOVED lines=9> */
.L_x_176:
        /* <DEDUP_REMOVED lines=9> */
.L_x_177:
        /* <DEDUP_REMOVED lines=9> */
.L_x_178:
        /* <DEDUP_REMOVED lines=9> */
.L_x_179:
        /* <DEDUP_REMOVED lines=9> */
.L_x_180:
        /* <DEDUP_REMOVED lines=9> */
.L_x_181:
        /* <DEDUP_REMOVED lines=9> */
.L_x_182:
        /* <DEDUP_REMOVED lines=9> */
.L_x_183:
        /* <DEDUP_REMOVED lines=9> */
.L_x_184:
        /* <DEDUP_REMOVED lines=9> */
.L_x_185:
        /* <DEDUP_REMOVED lines=9> */
.L_x_186:
        /* <DEDUP_REMOVED lines=9> */
.L_x_187:
        /* <DEDUP_REMOVED lines=9> */
.L_x_188:
        /* <DEDUP_REMOVED lines=9> */
.L_x_189:
        /* <DEDUP_REMOVED lines=9> */
.L_x_190:
[----:B------:R-:W1:Y:S01]  /*7670*/  SYNCS.PHASECHK.TRANS64.TRYWAIT P0, [R6+URZ], R5 ;  /* 0x00000005060075a7 */ /* 0x000e62000800017f */
[----:B------:R-:W-:-:S05]  /*7680*/  VIADD R2, R7, 0x1 ;  /* 0x0000000107027836 */ /* 0x000fca0000000000 */
[----:B------:R-:W-:-:S04]  /*7690*/  ISETP.NE.AND P1, PT, R2, 0x1c, PT ;  /* 0x0000001c0200780c */ /* 0x000fc80003f25270 */
[----:B0-----:R-:W-:Y:S02]  /*76a0*/  SEL R4, RZ, 0x1, P1 ;  /* 0x00000001ff047807 */ /* 0x001fe40000800000 */
[----:B------:R-:W-:Y:S02]  /*76b0*/  SEL R3, R2, RZ, P1 ;  /* 0x000000ff02037207 */ /* 0x000fe40000800000 */
[----:B------:R-:W-:Y:S01]  /*76c0*/  LOP3.LUT R4, R11, R4, RZ, 0x3c, !PT ;  /* 0x000000040b047212 */ /* 0x000fe200078e3cff */
[----:B-1----:R-:W-:Y:S06]  /*76d0*/  @!P0 BRA `(.L_x_154) ;  /* 0x0000000800e08947 */ /* 0x002fec0003800000 */
.L_x_191:
[----:B------:R-:W-:Y:S01]  /*76e0*/  IMAD R3, R3, 0x8, R0 ;  /* 0x0000000803037824 */ /* 0x000fe200078e0200 */
[----:B------:R-:W-:-:S07]  /*76f0*/  SHF.L.U32 R0, R4, 0x1f, RZ ;  /* 0x0000001f04007819 */ /* 0x000fce00000006ff */
.L_x_155:
[----:B-1----:R1:W2:Y:S02]  /*7700*/  SYNCS.PHASECHK.TRANS64.TRYWAIT P0, [R3+URZ], R0 ;  /* 0x00000000030075a7 */ /* 0x0022a4000800017f */
[----:B--2---:R-:W-:Y:S05]  /*7710*/  @!P0 NANOSLEEP.SYNCS 0x989680 ;  /* 0x009896800000895d */ /* 0x004fea0003900000 */
[----:B------:R-:W2:Y:S02]  /*7720*/  @!P0 SYNCS.PHASECHK.TRANS64 P0, [R3+URZ], R0 ;  /* 0x00000000030085a7 */ /* 0x000ea4000800007f */
[----:B--2---:R-:W-:Y:S05]  /*7730*/  @!P0 BRA `(.L_x_155) ;  /* 0xfffffffc00f08947 */ /* 0x004fea000383ffff */
.L_x_126:
[----:B------:R-:W-:Y:S05]  /*7740*/  BSYNC B0 ;  /* 0x0000000000007941 */ /* 0x000fea0003800000 */
.L_x_125:
[----:B------:R-:W-:Y:S05]  /*7750*/  EXIT ;  /* 0x000000000000794d */ /* 0x000fea0003800000 */
.L_x_20:
[----:B0-----:R-:W-:-:S04]  /*7760*/  IMAD.U32 R15, RZ, RZ, UR15 ;  /* 0x0000000fff0f7e24 */ /* 0x001fc8000f8e00ff */
[----:B------:R0:W1:Y:S03]  /*7770*/  SYNCS.PHASECHK.TRANS64.TRYWAIT P1, [R15+URZ+-0x8], R14 ;  /* 0xfffff80e0f0075a7 */ /* 0x000066000802017f */
[----:B-1----:R-:W-:Y:S05]  /*7780*/  @!P1 NANOSLEEP.SYNCS 0x989680 ;  /* 0x009896800000995d */ /* 0x002fea0003900000 */
[----:B------:R-:W1:Y:S02]  /*7790*/  @!P1 SYNCS.PHASECHK.TRANS64 P1, [R15+URZ+-0x8], R14 ;  /* 0xfffff80e0f0095a7 */ /* 0x000e64000802007f */
[----:B-1----:R-:W-:Y:S05]  /*77a0*/  @!P1 BRA `(.L_x_20) ;  /* 0xfffffffc00ec9947 */ /* 0x002fea000383ffff */
[----:B------:R-:W-:Y:S05]  /*77b0*/  BRA `(.L_x_156) ;  /* 0xffffffa000807947 */ /* 0x000fea000383ffff */
.L_x_25:
[----:B-1----:R-:W-:-:S04]  /*77c0*/  IMAD.U32 R15, RZ, RZ, UR6 ;  /* 0x00000006ff0f7e24 */ /* 0x002fc8000f8e00ff */
[----:B------:R1:W3:Y:S03]  /*77d0*/  SYNCS.PHASECHK.TRANS64.TRYWAIT P1, [R15+URZ], R14 ;  /* 0x0000000e0f0075a7 */ /* 0x0002e6000802017f */
[----:B---3--:R-:W-:Y:S05]  /*77e0*/  @!P1 NANOSLEEP.SYNCS 0x989680 ;  /* 0x009896800000995d */ /* 0x008fea0003900000 */
[----:B------:R-:W3:Y:S02]  /*77f0*/  @!P1 SYNCS.PHASECHK.TRANS64 P1, [R15+URZ], R14 ;  /* 0x0000000e0f0095a7 */ /* 0x000ee4000802007f */
[----:B---3--:R-:W-:Y:S05]  /*7800*/  @!P1 BRA `(.L_x_25) ;  /* 0xfffffffc00ec9947 */ /* 0x008fea000383ffff */
[----:B------:R-:W-:Y:S05]  /*7810*/  BRA `(.L_x_24) ;  /* 0xffffffa4002c7947 */ /* 0x000fea000383ffff */
.L_x_31:
[----:B-1----:R-:W-:-:S04]  /*7820*/  IMAD.U32 R19, RZ, RZ, UR9 ;  /* 0x00000009ff137e24 */ /* 0x002fc8000f8e00ff */
[----:B------:R1:W3:Y:S03]  /*7830*/  SYNCS.PHASECHK.TRANS64.TRYWAIT P1, [R19+URZ], R18 ;  /* 0x00000012130075a7 */ /* 0x0002e6000802017f */
[----:B---3--:R-:W-:Y:S05]  /*7840*/  @!P1 NANOSLEEP.SYNCS 0x989680 ;  /* 0x009896800000995d */ /* 0x008fea0003900000 */
[----:B------:R-:W3:Y:S02]  /*7850*/  @!P1 SYNCS.PHASECHK.TRANS64 P1, [R19+URZ], R18 ;  /* 0x00000012130095a7 */ /* 0x000ee4000802007f */
[----:B---3--:R-:W-:Y:S05]  /*7860*/  @!P1 BRA `(.L_x_31) ;  /* 0xfffffffc00ec9947 */ /* 0x008fea000383ffff */
[----:B------:R-:W-:Y:S05]  /*7870*/  BRA `(.L_x_30) ;  /* 0xffffffa800847947 */ /* 0x000fea000383ffff */
.L_x_39:
[----:B01----:R-:W-:-:S04]  /*7880*/  IMAD.U32 R15, RZ, RZ, UR15 ;  /* 0x0000000fff0f7e24 */ /* 0x003fc8000f8e00ff */
[----:B------:R0:W1:Y:S03]  /*7890*/  SYNCS.PHASECHK.TRANS64.TRYWAIT P1, [R15+URZ+0x8], R14 ;  /* 0x0000080e0f0075a7 */ /* 0x000066000802017f */
[----:B-1----:R-:W-:Y:S05]  /*78a0*/  @!P1 NANOSLEEP.SYNCS 0x989680 ;  /* 0x009896800000995d */ /* 0x002fea0003900000 */
[----:B------:R-:W1:Y:S02]  /*78b0*/  @!P1 SYNCS.PHASECHK.TRANS64 P1, [R15+URZ+0x8], R14 ;  /* 0x0000080e0f0095a7 */ /* 0x000e64000802007f */
[----:B-1----:R-:W-:Y:S05]  /*78c0*/  @!P1 BRA `(.L_x_39) ;  /* 0xfffffffc00ec9947 */ /* 0x002fea000383ffff */
[----:B------:R-:W-:Y:S05]  /*78d0*/  BRA `(.L_x_157) ;  /* 0xffffffb000c87947 */ /* 0x000fea000383ffff */
.L_x_112:
[----:B------:R-:W-:Y:S01]  /*78e0*/  BSSY B1, `(.L_x_158) ;  /* 0x0000006000017945 */ /* 0x000fe20003800000 */
[----:B------:R-:W-:-:S07]  /*78f0*/  IMAD.MOV.U32 R10, RZ, RZ, -0x1 ;  /* 0xffffffffff0a7424 */ /* 0x000fce00078e00ff */
[----:B------:R-:W-:Y:S05]  /*7900*/  WARPSYNC.COLLECTIVE R10, `(.L_x_159) ;  /* 0x000000000a0c7348 */ /* 0x000fea0003c00000 */
[----:B------:R-:W-:Y:S02]  /*7910*/  ELECT P1, UR62, PT ;  /* 0x00000000003e782f */ /* 0x000fe40003820000 */
[----:B------:R-:W-:Y:S01]  /*7920*/  MOV R10, UR62 ;  /* 0x0000003e000a7c02 */ /* 0x000fe20008000f00 */
[----:B------:R-:W-:Y:S10]  /*7930*/  ENDCOLLECTIVE ;  /* 0x000000000000791b */ /* 0x000ff40003800000 */
.L_x_159:
[----:B------:R-:W-:Y:S05]  /*7940*/  BSYNC B1 ;  /* 0x0000000000017941 */ /* 0x000fea0003800000 */
.L_x_158:
[----:B------:R-:W-:Y:S05]  /*7950*/  BRA `(.L_x_160) ;  /* 0xffffffe000a07947 */ /* 0x000fea000383ffff */
.L_x_115:
[----:B0-----:R0:W1:Y:S02]  /*7960*/  SYNCS.PHASECHK.TRANS64.TRYWAIT P1, [R19+URZ+0xe0], R10 ;  /* 0x0000e00a130075a7 */ /* 0x001064000802017f */
[----:B-1----:R-:W-:Y:S05]  /*7970*/  @!P1 NANOSLEEP.SYNCS 0x989680 ;  /* 0x009896800000995d */ /* 0x002fea0003900000 */
[----:B------:R-:W1:Y:S02]  /*7980*/  @!P1 SYNCS.PHASECHK.TRANS64 P1, [R19+URZ+0xe0], R10 ;  /* 0x0000e00a130095a7 */ /* 0x000e64000802007f */
[----:B-1----:R-:W-:Y:S05]  /*7990*/  @!P1 BRA `(.L_x_115) ;  /* 0xfffffffc00f09947 */ /* 0x002fea000383ffff */
[----:B------:R-:W-:Y:S05]  /*79a0*/  BRA `(.L_x_161) ;  /* 0xffffffe000dc7947 */ /* 0x000fea000383ffff */
.L_x_124:
[----:B------:R-:W-:Y:S01]  /*79b0*/  BSSY B0, `(.L_x_162) ;  /* 0x0000006000007945 */ /* 0x000fe20003800000 */
[----:B------:R-:W-:-:S07]  /*79c0*/  IMAD.MOV.U32 R10, RZ, RZ, -0x1 ;  /* 0xffffffffff0a7424 */ /* 0x000fce00078e00ff */
[----:B------:R-:W-:Y:S05]  /*79d0*/  WARPSYNC.COLLECTIVE R10, `(.L_x_163) ;  /* 0x000000000a0c7348 */ /* 0x000fea0003c00000 */
[----:B------:R-:W-:Y:S02]  /*79e0*/  ELECT P1, UR62, PT ;  /* 0x00000000003e782f */ /* 0x000fe40003820000 */
[----:B------:R-:W-:Y:S01]  /*79f0*/  MOV R10, UR62 ;  /* 0x0000003e000a7c02 */ /* 0x000fe20008000f00 */
[----:B------:R-:W-:Y:S10]  /*7a00*/  ENDCOLLECTIVE ;  /* 0x000000000000791b */ /* 0x000ff40003800000 */
.L_x_163:
[----:B------:R-:W-:Y:S05]  /*7a10*/  BSYNC B0 ;  /* 0x0000000000007941 */ /* 0x000fea0003800000 */
.L_x_162:
[----:B------:R-:W-:Y:S01]  /*7a20*/  PLOP3.LUT P0, PT, P1, PT, PT, 0x80, 0x0 ;  /* 0x000000000000781c */ /* 0x000fe20000f0f070 */
[----:B------:R-:W-:-:S12]  /*7a30*/  BRA `(.L_x_164) ;  /* 0xffffffec00347947 */ /* 0x000fd8000383ffff */
.L_x_128:
[----:B0-----:R0:W1:Y:S02]  /*7a40*/  SYNCS.PHASECHK.TRANS64.TRYWAIT P0, [R5+URZ], R2 ;  /* 0x00000002050075a7 */ /* 0x001064000800017f */
[----:B-1----:R-:W-:Y:S05]  /*7a50*/  @!P0 NANOSLEEP.SYNCS 0x989680 ;  /* 0x009896800000895d */ /* 0x002fea0003900000 */
[----:B------:R-:W1:Y:S02]  /*7a60*/  @!P0 SYNCS.PHASECHK.TRANS64 P0, [R5+URZ], R2 ;  /* 0x00000002050085a7 */ /* 0x000e64000800007f */
[----:B-1----:R-:W-:Y:S05]  /*7a70*/  @!P0 BRA `(.L_x_128) ;  /* 0xfffffffc00f08947 */ /* 0x002fea000383ffff */
[----:B------:R-:W-:Y:S05]  /*7a80*/  BRA `(.L_x_165) ;  /* 0xffffffec00747947 */ /* 0x000fea000383ffff */
.L_x_129:
[----:B0-----:R0:W1:Y:S02]  /*7a90*/  SYNCS.PHASECHK.TRANS64.TRYWAIT P0, [R7+URZ], R4 ;  /* 0x00000004070075a7 */ /* 0x001064000800017f */
[----:B-1----:R-:W-:Y:S05]  /*7aa0*/  @!P0 NANOSLEEP.SYNCS 0x989680 ;  /* 0x009896800000895d */ /* 0x002fea0003900000 */
[----:B------:R-:W1:Y:S02]  /*7ab0*/  @!P0 SYNCS.PHASECHK.TRANS64 P0, [R7+URZ], R4 ;  /* 0x00000004070085a7 */ /* 0x000e64000800007f */
[----:B-1----:R-:W-:Y:S05]  /*7ac0*/  @!P0 BRA `(.L_x_129) ;  /* 0xfffffffc00f08947 */ /* 0x002fea000383ffff */
[----:B------:R-:W-:Y:S05]  /*7ad0*/  BRA `(.L_x_166) ;  /* 0xffffffec00847947 */ /* 0x000fea000383ffff */
.L_x_130:
[----:B0-----:R0:W1:Y:S02]  /*7ae0*/  SYNCS.PHASECHK.TRANS64.TRYWAIT P0, [R6+URZ], R5 ;  /* 0x00000005060075a7 */ /* 0x001064000800017f */
[----:B-1----:R-:W-:Y:S05]  /*7af0*/  @!P0 NANOSLEEP.SYNCS 0x989680 ;  /* 0x009896800000895d */ /* 0x002fea0003900000 */
[----:B------:R-:W1:Y:S02]  /*7b00*/  @!P0 SYNCS.PHASECHK.TRANS64 P0, [R6+URZ], R5 ;  /* 0x00000005060085a7 */ /* 0x000e64000800007f */
[----:B-1----:R-:W-:Y:S05]  /*7b10*/  @!P0 BRA `(.L_x_130) ;  /* 0xfffffffc00f08947 */ /* 0x002fea000383ffff */
[----:B------:R-:W-:Y:S05]  /*7b20*/  BRA `(.L_x_167) ;  /* 0xffffffec00947947 */ /* 0x000fea000383ffff */
.L_x_131:
[----:B0-----:R0:W1:Y:S02]  /*7b30*/  SYNCS.PHASECHK.TRANS64.TRYWAIT P0, [R9+URZ], R4 ;  /* 0x00000004090075a7 */ /* 0x001064000800017f */
[----:B-1----:R-:W-:Y:S05]  /*7b40*/  @!P0 NANOSLEEP.SYNCS 0x989680 ;  /* 0x009896800000895d */ /* 0x002fea0003900000 */
[----:B------:R-:W1:Y:S02]  /*7b50*/  @!P0 SYNCS.PHASECHK.TRANS64 P0, [R9+URZ], R4 ;  /* 0x00000004090085a7 */ /* 0x000e64000800007f */
[----:B-1----:R-:W-:Y:S05]  /*7b60*/  @!P0 BRA `(.L_x_131) ;  /* 0xfffffffc00f08947 */ /* 0x002fea000383ffff */
[----:B------:R-:W-:Y:S05]  /*7b70*/  BRA `(.L_x_168) ;  /* 0xffffffec00a47947 */ /* 0x000fea000383ffff */
.L_x_132:
[----:B0-----:R0:W1:Y:S02]  /*7b80*/  SYNCS.PHASECHK.TRANS64.TRYWAIT P0, [R6+URZ], R5 ;  /* 0x00000005060075a7 */ /* 0x001064000800017f */
[----:B-1----:R-:W-:Y:S05]  /*7b90*/  @!P0 NANOSLEEP.SYNCS 0x989680 ;  /* 0x009896800000895d */ /* 0x002fea0003900000 */
[----:B------:R-:W1:Y:S02]  /*7ba0*/  @!P0 SYNCS.PHASECHK.TRANS64 P0, [R6+URZ], R5 ;  /* 0x00000005060085a7 */ /* 0x000e64000800007f */
[----:B-1----:R-:W-:Y:S05]  /*7bb0*/  @!P0 BRA `(.L_x_132) ;  /* 0xfffffffc00f08947 */ /* 0x002fea000383ffff */
[----:B------:R-:W-:Y:S05]  /*7bc0*/  BRA `(.L_x_169) ;  /* 0xffffffec00b47947 */ /* 0x000fea000383ffff */
.L_x_133:
[----:B0-----:R0:W1:Y:S02]  /*7bd0*/  SYNCS.PHASECHK.TRANS64.TRYWAIT P0, [R9+URZ], R4 ;  /* 0x00000004090075a7 */ /* 0x001064000800017f */
[----:B-1----:R-:W-:Y:S05]  /*7be0*/  @!P0 NANOSLEEP.SYNCS 0x989680 ;  /* 0x009896800000895d */ /* 0x002fea0003900000 */
[----:B------:R-:W1:Y:S02]  /*7bf0*/  @!P0 SYNCS.PHASECHK.TRANS64 P0, [R9+URZ], R4 ;  /* 0x00000004090085a7 */ /* 0x000e64000800007f */
[----:B-1----:R-:W-:Y:S05]  /*7c00*/  @!P0 BRA `(.L_x_133) ;  /* 0xfffffffc00f08947 */ /* 0x002fea000383ffff */
[----:B------:R-:W-:Y:S05]  /*7c10*/  BRA `(.L_x_170) ;  /* 0xffffffec00c47947 */ /* 0x000fea000383ffff */
.L_x_134:
[----:B0-----:R0:W1:Y:S02]  /*7c20*/  SYNCS.PHASECHK.TRANS64.TRYWAIT P0, [R6+URZ], R5 ;  /* 0x00000005060075a7 */ /* 0x001064000800017f */
[----:B-1----:R-:W-:Y:S05]  /*7c30*/  @!P0 NANOSLEEP.SYNCS 0x989680 ;  /* 0x009896800000895d */ /* 0x002fea0003900000 */
[----:B------:R-:W1:Y:S02]  /*7c40*/  @!P0 SYNCS.PHASECHK.TRANS64 P0, [R6+URZ], R5 ;  /* 0x00000005060085a7 */ /* 0x000e64000800007f */
[----:B-1----:R-:W-:Y:S05]  /*7c50*/  @!P0 BRA `(.L_x_134) ;  /* 0xfffffffc00f08947 */ /* 0x002fea000383ffff */
[----:B------:R-:W-:Y:S05]  /*7c60*/  BRA `(.L_x_171) ;  /* 0xffffffec00d47947 */ /* 0x000fea000383ffff */
.L_x_135:
[----:B0-----:R0:W1:Y:S02]  /*7c70*/  SYNCS.PHASECHK.TRANS64.TRYWAIT P0, [R9+URZ], R4 ;  /* 0x00000004090075a7 */ /* 0x001064000800017f */
[----:B-1----:R-:W-:Y:S05]  /*7c80*/  @!P0 NANOSLEEP.SYNCS 0x989680 ;  /* 0x009896800000895d */ /* 0x002fea0003900000 */
[----:B------:R-:W1:Y:S02]  /*7c90*/  @!P0 SYNCS.PHASECHK.TRANS64 P0, [R9+URZ], R4 ;  /* 0x00000004090085a7 */ /* 0x000e64000800007f */
[----:B-1----:R-:W-:Y:S05]  /*7ca0*/  @!P0 BRA `(.L_x_135) ;  /* 0xfffffffc00f08947 */ /* 0x002fea000383ffff */
[----:B------:R-:W-:Y:S05]  /*7cb0*/  BRA `(.L_x_172) ;  /* 0xffffffec00e47947 */ /* 0x000fea000383ffff */
.L_x_136:
[----:B0-----:R0:W1:Y:S02]  /*7cc0*/  SYNCS.PHASECHK.TRANS64.TRYWAIT P0, [R6+URZ], R5 ;  /* 0x00000005060075a7 */ /* 0x001064000800017f */
[----:B-1----:R-:W-:Y:S05]  /*7cd0*/  @!P0 NANOSLEEP.SYNCS 0x989680 ;  /* 0x009896800000895d */ /* 0x002fea0003900000 */
[----:B------:R-:W1:Y:S02]  /*7ce0*/  @!P0 SYNCS.PHASECHK.TRANS64 P0, [R6+URZ], R5 ;  /* 0x00000005060085a7 */ /* 0x000e64000800007f */
[----:B-1----:R-:W-:Y:S05]  /*7cf0*/  @!P0 BRA `(.L_x_136) ;  /* 0xfffffffc00f08947 */ /* 0x002fea000383ffff */
[----:B------:R-:W-:Y:S05]  /*7d00*/  BRA `(.L_x_173) ;  /* 0xffffffec00f47947 */ /* 0x000fea000383ffff */
.L_x_137:
[----:B0-----:R0:W1:Y:S02]  /*7d10*/  SYNCS.PHASECHK.TRANS64.TRYWAIT P0, [R9+URZ], R4 ;  /* 0x00000004090075a7 */ /* 0x001064000800017f */
[----:B-1----:R-:W-:Y:S05]  /*7d20*/  @!P0 NANOSLEEP.SYNCS 0x989680 ;  /* 0x009896800000895d */ /* 0x002fea0003900000 */
[----:B------:R-:W1:Y:S02]  /*7d30*/  @!P0 SYNCS.PHASECHK.TRANS64 P0, [R9+URZ], R4 ;  /* 0x00000004090085a7 */ /* 0x000e64000800007f */
[----:B-1----:R-:W-:Y:S05]  /*7d40*/  @!P0 BRA `(.L_x_137) ;  /* 0xfffffffc00f08947 */ /* 0x002fea000383ffff */
[----:B------:R-:W-:Y:S05]  /*7d50*/  BRA `(.L_x_174) ;  /* 0xfffffff000047947 */ /* 0x000fea000383ffff */
.L_x_138:
[----:B0-----:R0:W1:Y:S02]  /*7d60*/  SYNCS.PHASECHK.TRANS64.TRYWAIT P0, [R6+URZ], R5 ;  /* 0x00000005060075a7 */ /* 0x001064000800017f */
[----:B-1----:R-:W-:Y:S05]  /*7d70*/  @!P0 NANOSLEEP.SYNCS 0x989680 ;  /* 0x009896800000895d */ /* 0x002fea0003900000 */
[----:B------:R-:W1:Y:S02]  /*7d80*/  @!P0 SYNCS.PHASECHK.TRANS64 P0, [R6+URZ], R5 ;  /* 0x00000005060085a7 */ /* 0x000e64000800007f */
[----:B-1----:R-:W-:Y:S05]  /*7d90*/  @!P0 BRA `(.L_x_138) ;  /* 0xfffffffc00f08947 */ /* 0x002fea000383ffff */
[----:B------:R-:W-:Y:S05]  /*7da0*/  BRA `(.L_x_175) ;  /* 0xfffffff000147947 */ /* 0x000fea000383ffff */
.L_x_139:
[----:B0-----:R0:W1:Y:S02]  /*7db0*/  SYNCS.PHASECHK.TRANS64.TRYWAIT P0, [R9+URZ], R4 ;  /* 0x00000004090075a7 */ /* 0x001064000800017f */
[----:B-1----:R-:W-:Y:S05]  /*7dc0*/  @!P0 NANOSLEEP.SYNCS 0x989680 ;  /* 0x009896800000895d */ /* 0x002fea0003900000 */
[----:B------:R-:W1:Y:S02]  /*7dd0*/  @!P0 SYNCS.PHASECHK.TRANS64 P0, [R9+URZ], R4 ;  /* 0x00000004090085a7 */ /* 0x000e64000800007f */
[----:B-1----:R-:W-:Y:S05]  /*7de0*/  @!P0 BRA `(.L_x_139) ;  /* 0xfffffffc00f08947 */ /* 0x002fea000383ffff */
[----:B------:R-:W-:Y:S05]  /*7df0*/  BRA `(.L_x_176) ;  /* 0xfffffff000247947 */ /* 0x000fea000383ffff */
.L_x_140:
[----:B0-----:R0:W1:Y:S02]  /*7e00*/  SYNCS.PHASECHK.TRANS64.TRYWAIT P0, [R6+URZ], R5 ;  /* 0x00000005060075a7 */ /* 0x001064000800017f */
[----:B-1----:R-:W-:Y:S05]  /*7e10*/  @!P0 NANOSLEEP.SYNCS 0x989680 ;  /* 0x009896800000895d */ /* 0x002fea0003900000 */
[----:B------:R-:W1:Y:S02]  /*7e20*/  @!P0 SYNCS.PHASECHK.TRANS64 P0, [R6+URZ], R5 ;  /* 0x00000005060085a7 */ /* 0x000e64000800007f */
[----:B-1----:R-:W-:Y:S05]  /*7e30*/  @!P0 BRA `(.L_x_140) ;  /* 0xfffffffc00f08947 */ /* 0x002fea000383ffff */
[----:B------:R-:W-:Y:S05]  /*7e40*/  BRA `(.L_x_177) ;  /* 0xfffffff000347947 */ /* 0x000fea000383ffff */
.L_x_141:
[----:B0-----:R0:W1:Y:S02]  /*7e50*/  SYNCS.PHASECHK.TRANS64.TRYWAIT P0, [R9+URZ], R4 ;  /* 0x00000004090075a7 */ /* 0x001064000800017f */
[----:B-1----:R-:W-:Y:S05]  /*7e60*/  @!P0 NANOSLEEP.SYNCS 0x989680 ;  /* 0x009896800000895d */ /* 0x002fea0003900000 */
[----:B------:R-:W1:Y:S02]  /*7e70*/  @!P0 SYNCS.PHASECHK.TRANS64 P0, [R9+URZ], R4 ;  /* 0x00000004090085a7 */ /* 0x000e64000800007f */
[----:B-1----:R-:W-:Y:S05]  /*7e80*/  @!P0 BRA `(.L_x_141) ;  /* 0xfffffffc00f08947 */ /* 0x002fea000383ffff */
[----:B------:R-:W-:Y:S05]  /*7e90*/  BRA `(.L_x_178) ;  /* 0xfffffff000447947 */ /* 0x000fea000383ffff */
.L_x_142:
[----:B0-----:R0:W1:Y:S02]  /*7ea0*/  SYNCS.PHASECHK.TRANS64.TRYWAIT P0, [R6+URZ], R5 ;  /* 0x00000005060075a7 */ /* 0x001064000800017f */
[----:B-1----:R-:W-:Y:S05]  /*7eb0*/  @!P0 NANOSLEEP.SYNCS 0x989680 ;  /* 0x009896800000895d */ /* 0x002fea0003900000 */
[----:B------:R-:W1:Y:S02]  /*7ec0*/  @!P0 SYNCS.PHASECHK.TRANS64 P0, [R6+URZ], R5 ;  /* 0x00000005060085a7 */ /* 0x000e64000800007f */
[----:B-1----:R-:W-:Y:S05]  /*7ed0*/  @!P0 BRA `(.L_x_142) ;  /* 0xfffffffc00f08947 */ /* 0x002fea000383ffff */
[----:B------:R-:W-:Y:S05]  /*7ee0*/  BRA `(.L_x_179) ;  /* 0xfffffff000547947 */ /* 0x000fea000383ffff */
.L_x_143:
[----:B0-----:R0:W1:Y:S02]  /*7ef0*/  SYNCS.PHASECHK.TRANS64.TRYWAIT P0, [R9+URZ], R4 ;  /* 0x00000004090075a7 */ /* 0x001064000800017f */
[----:B-1----:R-:W-:Y:S05]  /*7f00*/  @!P0 NANOSLEEP.SYNCS 0x989680 ;  /* 0x009896800000895d */ /* 0x002fea0003900000 */
[----:B------:R-:W1:Y:S02]  /*7f10*/  @!P0 SYNCS.PHASECHK.TRANS64 P0, [R9+URZ], R4 ;  /* 0x00000004090085a7 */ /* 0x000e64000800007f */
[----:B-1----:R-:W-:Y:S05]  /*7f20*/  @!P0 BRA `(.L_x_143) ;  /* 0xfffffffc00f08947 */ /* 0x002fea000383ffff */
[----:B------:R-:W-:Y:S05]  /*7f30*/  BRA `(.L_x_180) ;  /* 0xfffffff000647947 */ /* 0x000fea000383ffff */
.L_x_144:
[----:B0-----:R0:W1:Y:S02]  /*7f40*/  SYNCS.PHASECHK.TRANS64.TRYWAIT P0, [R6+URZ], R5 ;  /* 0x00000005060075a7 */ /* 0x001064000800017f */
[----:B-1----:R-:W-:Y:S05]  /*7f50*/  @!P0 NANOSLEEP.SYNCS 0x989680 ;  /* 0x009896800000895d */ /* 0x002fea0003900000 */
[----:B------:R-:W1:Y:S02]  /*7f60*/  @!P0 SYNCS.PHASECHK.TRANS64 P0, [R6+URZ], R5 ;  /* 0x00000005060085a7 */ /* 0x000e64000800007f */
[----:B-1----:R-:W-:Y:S05]  /*7f70*/  @!P0 BRA `(.L_x_144) ;  /* 0xfffffffc00f08947 */ /* 0x002fea000383ffff */
[----:B------:R-:W-:Y:S05]  /*7f80*/  BRA `(.L_x_181) ;  /* 0xfffffff000747947 */ /* 0x000fea000383ffff */
.L_x_145:
[----:B0-----:R0:W1:Y:S02]  /*7f90*/  SYNCS.PHASECHK.TRANS64.TRYWAIT P0, [R9+URZ], R4 ;  /* 0x00000004090075a7 */ /* 0x001064000800017f */
[----:B-1----:R-:W-:Y:S05]  /*7fa0*/  @!P0 NANOSLEEP.SYNCS 0x989680 ;  /* 0x009896800000895d */ /* 0x002fea0003900000 */
[----:B------:R-:W1:Y:S02]  /*7fb0*/  @!P0 SYNCS.PHASECHK.TRANS64 P0, [R9+URZ], R4 ;  /* 0x00000004090085a7 */ /* 0x000e64000800007f */
[----:B-1----:R-:W-:Y:S05]  /*7fc0*/  @!P0 BRA `(.L_x_145) ;  /* 0xfffffffc00f08947 */ /* 0x002fea000383ffff */
[----:B------:R-:W-:Y:S05]  /*7fd0*/  BRA `(.L_x_182) ;  /* 0xfffffff000847947 */ /* 0x000fea000383ffff */
.L_x_146:
[----:B0-----:R0:W1:Y:S02]  /*7fe0*/  SYNCS.PHASECHK.TRANS64.TRYWAIT P0, [R6+URZ], R5 ;  /* 0x00000005060075a7 */ /* 0x001064000800017f */
[----:B-1----:R-:W-:Y:S05]  /*7ff0*/  @!P0 NANOSLEEP.SYNCS 0x989680 ;  /* 0x009896800000895d */ /* 0x002fea0003900000 */
[----:B------:R-:W1:Y:S02]  /*8000*/  @!P0 SYNCS.PHASECHK.TRANS64 P0, [R6+URZ], R5 ;  /* 0x00000005060085a7 */ /* 0x000e64000800007f */
[----:B-1----:R-:W-:Y:S05]  /*8010*/  @!P0 BRA `(.L_x_146) ;  /* 0xfffffffc00f08947 */ /* 0x002fea000383ffff */
[----:B------:R-:W-:Y:S05]  /*8020*/  BRA `(.L_x_183) ;  /* 0xfffffff000947947 */ /* 0x000fea000383ffff */
.L_x_147:
[----:B0-----:R0:W1:Y:S02]  /*8030*/  SYNCS.PHASECHK.TRANS64.TRYWAIT P0, [R9+URZ], R4 ;  /* 0x00000004090075a7 */ /* 0x001064000800017f */
[----:B-1----:R-:W-:Y:S05]  /*8040*/  @!P0 NANOSLEEP.SYNCS 0x989680 ;  /* 0x009896800000895d */ /* 0x002fea0003900000 */
[----:B------:R-:W1:Y:S02]  /*8050*/  @!P0 SYNCS.PHASECHK.TRANS64 P0, [R9+URZ], R4 ;  /* 0x00000004090085a7 */ /* 0x000e64000800007f */
[----:B-1----:R-:W-:Y:S05]  /*8060*/  @!P0 BRA `(.L_x_147) ;  /* 0xfffffffc00f08947 */ /* 0x002fea000383ffff */
[----:B------:R-:W-:Y:S05]  /*8070*/  BRA `(.L_x_184) ;  /* 0xfffffff000a47947 */ /* 0x000fea000383ffff */
.L_x_148:
[----:B0-----:R0:W1:Y:S02]  /*8080*/  SYNCS.PHASECHK.TRANS64.TRYWAIT P0, [R6+URZ], R5 ;  /* 0x00000005060075a7 */ /* 0x001064000800017f */
[----:B-1----:R-:W-:Y:S05]  /*8090*/  @!P0 NANOSLEEP.SYNCS 0x989680 ;  /* 0x009896800000895d */ /* 0x002fea0003900000 */
[----:B------:R-:W1:Y:S02]  /*80a0*/  @!P0 SYNCS.PHASECHK.TRANS64 P0, [R6+URZ], R5 ;  /* 0x00000005060085a7 */ /* 0x000e64000800007f */
[----:B-1----:R-:W-:Y:S05]  /*80b0*/  @!P0 BRA `(.L_x_148) ;  /* 0xfffffffc00f08947 */ /* 0x002fea000383ffff */
[----:B------:R-:W-:Y:S05]  /*80c0*/  BRA `(.L_x_185) ;  /* 0xfffffff000b47947 */ /* 0x000fea000383ffff */
.L_x_149:
[----:B0-----:R0:W1:Y:S02]  /*80d0*/  SYNCS.PHASECHK.TRANS64.TRYWAIT P0, [R9+URZ], R4 ;  /* 0x00000004090075a7 */ /* 0x001064000800017f */
[----:B-1----:R-:W-:Y:S05]  /*80e0*/  @!P0 NANOSLEEP.SYNCS 0x989680 ;  /* 0x009896800000895d */ /* 0x002fea0003900000 */
[----:B------:R-:W1:Y:S02]  /*80f0*/  @!P0 SYNCS.PHASECHK.TRANS64 P0, [R9+URZ], R4 ;  /* 0x00000004090085a7 */ /* 0x000e64000800007f */
[----:B-1----:R-:W-:Y:S05]  /*8100*/  @!P0 BRA `(.L_x_149) ;  /* 0xfffffffc00f08947 */ /* 0x002fea000383ffff */
[----:B------:R-:W-:Y:S05]  /*8110*/  BRA `(.L_x_186) ;  /* 0xfffffff000c47947 */ /* 0x000fea000383ffff */
.L_x_150:
[----:B0-----:R0:W1:Y:S02]  /*8120*/  SYNCS.PHASECHK.TRANS64.TRYWAIT P0, [R6+URZ], R5 ;  /* 0x00000005060075a7 */ /* 0x001064000800017f */
[----:B-1----:R-:W-:Y:S05]  /*8130*/  @!P0 NANOSLEEP.SYNCS 0x989680 ;  /* 0x009896800000895d */ /* 0x002fea0003900000 */
[----:B------:R-:W1:Y:S02]  /*8140*/  @!P0 SYNCS.PHASECHK.TRANS64 P0, [R6+URZ], R5 ;  /* 0x00000005060085a7 */ /* 0x000e64000800007f */
[----:B-1----:R-:W-:Y:S05]  /*8150*/  @!P0 BRA `(.L_x_150) ;  /* 0xfffffffc00f08947 */ /* 0x002fea000383ffff */
[----:B------:R-:W-:Y:S05]  /*8160*/  BRA `(.L_x_187) ;  /* 0xfffffff000d47947 */ /* 0x000fea000383ffff */
.L_x_151:
[----:B0-----:R0:W1:Y:S02]  /*8170*/  SYNCS.PHASECHK.TRANS64.TRYWAIT P0, [R9+URZ], R4 ;  /* 0x00000004090075a7 */ /* 0x001064000800017f */
[----:B-1----:R-:W-:Y:S05]  /*8180*/  @!P0 NANOSLEEP.SYNCS 0x989680 ;  /* 0x009896800000895d */ /* 0x002fea0003900000 */
[----:B------:R-:W1:Y:S02]  /*8190*/  @!P0 SYNCS.PHASECHK.TRANS64 P0, [R9+URZ], R4 ;  /* 0x00000004090085a7 */ /* 0x000e64000800007f */
[----:B-1----:R-:W-:Y:S05]  /*81a0*/  @!P0 BRA `(.L_x_151) ;  /* 0xfffffffc00f08947 */ /* 0x002fea000383ffff */
[----:B------:R-:W-:Y:S05]  /*81b0*/  BRA `(.L_x_188) ;  /* 0xfffffff000e47947 */ /* 0x000fea000383ffff */
.L_x_152:
[----:B0-----:R0:W1:Y:S02]  /*81c0*/  SYNCS.PHASECHK.TRANS64.TRYWAIT P0, [R6+URZ], R5 ;  /* 0x00000005060075a7 */ /* 0x001064000800017f */
[----:B-1----:R-:W-:Y:S05]  /*81d0*/  @!P0 NANOSLEEP.SYNCS 0x989680 ;  /* 0x009896800000895d */ /* 0x002fea0003900000 */
[----:B------:R-:W1:Y:S02]  /*81e0*/  @!P0 SYNCS.PHASECHK.TRANS64 P0, [R6+URZ], R5 ;  /* 0x00000005060085a7 */ /* 0x000e64000800007f */
[----:B-1----:R-:W-:Y:S05]  /*81f0*/  @!P0 BRA `(.L_x_152) ;  /* 0xfffffffc00f08947 */ /* 0x002fea000383ffff */
[----:B------:R-:W-:Y:S05]  /*8200*/  BRA `(.L_x_189) ;  /* 0xfffffff000f47947 */ /* 0x000fea000383ffff */
.L_x_153:
[----:B0-----:R0:W1:Y:S02]  /*8210*/  SYNCS.PHASECHK.TRANS64.TRYWAIT P0, [R9+URZ], R4 ;  /* 0x00000004090075a7 */ /* 0x001064000800017f */
[----:B-1----:R-:W-:Y:S05]  /*8220*/  @!P0 NANOSLEEP.SYNCS 0x989680 ;  /* 0x009896800000895d */ /* 0x002fea0003900000 */
[----:B------:R-:W1:Y:S02]  /*8230*/  @!P0 SYNCS.PHASECHK.TRANS64 P0, [R9+URZ], R4 ;  /* 0x00000004090085a7 */ /* 0x000e64000800007f */
[----:B-1----:R-:W-:Y:S05]  /*8240*/  @!P0 BRA `(.L_x_153) ;  /* 0xfffffffc00f08947 */ /* 0x002fea000383ffff */
[----:B------:R-:W-:Y:S05]  /*8250*/  BRA `(.L_x_190) ;  /* 0xfffffff400047947 */ /* 0x000fea000383ffff */
.L_x_154:
[----:B0-----:R0:W1:Y:S02]  /*8260*/  SYNCS.PHASECHK.TRANS64.TRYWAIT P0, [R6+URZ], R5 ;  /* 0x00000005060075a7 */ /* 0x001064000800017f */
[----:B-1----:R-:W-:Y:S05]  /*8270*/  @!P0 NANOSLEEP.SYNCS 0x989680 ;  /* 0x009896800000895d */ /* 0x002fea0003900000 */
[----:B------:R-:W1:Y:S02]  /*8280*/  @!P0 SYNCS.PHASECHK.TRANS64 P0, [R6+URZ], R5 ;  /* 0x00000005060085a7 */ /* 0x000e64000800007f */
[----:B-1----:R-:W-:Y:S05]  /*8290*/  @!P0 BRA `(.L_x_154) ;  /* 0xfffffffc00f08947 */ /* 0x002fea000383ffff */
[----:B------:R-:W-:Y:S05]  /*82a0*/  BRA `(.L_x_191) ;  /* 0xfffffff4000c7947 */ /* 0x000fea000383ffff */
.L_x_192:
[----:B------:R-:W-:-:S00]  /*82b0*/  BRA `(.L_x_192) ;  /* 0xfffffffc00fc7947 */ /* 0x000fc0000383ffff */
[----:B------:R-:W-:-:S00]  /*82c0*/  NOP ;  /* 0x0000000000007918 */ /* 0x000fc00000000000 */
        /* <DEDUP_REMOVED lines=11> */
.L_x_193:


//--------------------- .nv.shared._ZN7cutlass13device_kernelINS_4gemm6kernel13GemmUniversalIN4cute5tupleIJiiiiEEENS1_10collective13CollectiveMmaINS1_37MainloopSm90TmaGmmaWarpSpecializedFP8ILi28ENS5_IJNS4_1CILi1EEENSA_ILi2EEESB_EEENS1_32KernelTmaWarpSpecializedPingpongEEENS5_IJNSA_ILi64EEESG_SG_EEENS_12float_e5m2_tENS5_IJlSB_lEEESI_SJ_NS4_8TiledMMAINS4_8MMA_AtomIJNS4_4SM904GMMA30MMA_64x64x32_F32E5M2E5M2_SS_TNILNSN_7ScaleInE1ELSP_1EEEEEENS4_6LayoutINS5_IJSB_SB_SB_EEENS5_IJNSA_ILi0EEESU_SU_EEEEENS5_IJNS4_10UnderscoreESX_SX_EEEEENS4_23SM90_TMA_LOAD_MULTICASTENS4_14ComposedLayoutINS4_7SwizzleILi2ELi4ELi3EEENS4_18smem_ptr_flag_bitsILi8EEENSS_INS5_IJNSA_ILi8EEESG_EEENS5_IJSG_SB_EEEEEEEvNS4_8identityENS4_13SM90_TMA_LOADES1A_vS1B_EENS_8epilogue10collective6detail29Sm90TmaWarpSpecializedAdapterINS1F_15DefaultEpilogueISI_SJ_SJ_NS1E_6thread17LinearCombinationISI_Li1EffLNS1J_9ScaleType4KindE0ELNS_15FloatRoundStyleE2ESI_EENS1_15EpilogueDefaultEEEEEvvEEEEvNT_6ParamsE --------------------------
	.section	.nv.shared._ZN7cutlass13device_kernelINS_4gemm6kernel13GemmUniversalIN4cute5tupleIJiiiiEEENS1_10collective13CollectiveMmaINS1_37MainloopSm90TmaGmmaWarpSpecializedFP8ILi28ENS5_IJNS4_1CILi1EEENSA_ILi2EEESB_EEENS1_32KernelTmaWarpSpecializedPingpongEEENS5_IJNSA_ILi64EEESG_SG_EEENS_12float_e5m2_tENS5_IJlSB_lEEESI_SJ_NS4_8TiledMMAINS4_8MMA_AtomIJNS4_4SM904GMMA30MMA_64x64x32_F32E5M2E5M2_SS_TNILNSN_7ScaleInE1ELSP_1EEEEEENS4_6LayoutINS5_IJSB_SB_SB_EEENS5_IJNSA_ILi0EEESU_SU_EEEEENS5_IJNS4_10UnderscoreESX_SX_EEEEENS4_23SM90_TMA_LOAD_MULTICASTENS4_14ComposedLayoutINS4_7SwizzleILi2ELi4ELi3EEENS4_18smem_ptr_flag_bitsILi8EEENSS_INS5_IJNSA_ILi8EEESG_EEENS5_IJSG_SB_EEEEEEEvNS4_8identityENS4_13SM90_TMA_LOADES1A_vS1B_EENS_8epilogue10collective6detail29Sm90TmaWarpSpecializedAdapterINS1F_15DefaultEpilogueISI_SJ_SJ_NS1E_6thread17LinearCombinationISI_Li1EffLNS1J_9ScaleType4KindE0ELNS_15FloatRoundStyleE2ESI_EENS1_15EpilogueDefaultEEEEEvvEEEEvNT_6ParamsE,"aw",@nobits
	.sectionflags	@""
	.align	16
	.zero		1024


//--------------------- .nv.shared.reserved.0     --------------------------
	.section	.nv.shared.reserved.0,"aw",@nobits
	.weak		__nv_reservedSMEM_offset_0_alias
	.size		__nv_reservedSMEM_offset_0_alias, 0, 0
	.other		__nv_reservedSMEM_offset_0_alias,@"STO_CUDA_RESERVED_SHARED STV_DEFAULT"
__nv_reservedSMEM_offset_0_alias:
	.zero		0


//--------------------- .nv.global                --------------------------
	.section	.nv.global,"aw",@nobits
.nv.global:
	.type		_ZN39_INTERNAL_90176cd9_4_k_cu_58d48b6a_41624cute1_E,@object
	.size		_ZN39_INTERNAL_90176cd9_4_k_cu_58d48b6a_41624cute1_E,(_ZN39_INTERNAL_90176cd9_4_k_cu_58d48b6a_41624cuda3std3__45__cpo6cbeginE - _ZN39_INTERNAL_90176cd9_4_k_cu_58d48b6a_41624cute1_E)
_ZN39_INTERNAL_90176cd9_4_k_cu_58d48b6a_41624cute1_E:
	.zero		1
	.type		_ZN39_INTERNAL_90176cd9_4_k_cu_58d48b6a_41624cuda3std3__45__cpo6cbeginE,@object
	.size		_ZN39_INTERNAL_90176cd9_4_k_cu_58d48b6a_41624cuda3std3__45__cpo6cbeginE,(_ZN39_INTERNAL_90176cd9_4_k_cu_58d48b6a_41624cuda3std3__48in_placeE - _ZN39_INTERNAL_90176cd9_4_k_cu_58d48b6a_41624cuda3std3__45__cpo6cbeginE)
_ZN39_INTERNAL_90176cd9_4_k_cu_58d48b6a_41624cuda3std3__45__cpo6cbeginE:
	.zero		1
	.type		_ZN39_INTERNAL_90176cd9_4_k_cu_58d48b6a_41624cuda3std3__48in_placeE,@object
	.size		_ZN39_INTERNAL_90176cd9_4_k_cu_58d48b6a_41624cuda3std3__48in_placeE,(_ZN39_INTERNAL_90176cd9_4_k_cu_58d48b6a_41624cuda3std6ranges3__45__cpo9iter_moveE - _ZN39_INTERNAL_90176cd9_4_k_cu_58d48b6a_41624cuda3std3__48in_placeE)
_ZN39_INTERNAL_90176cd9_4_k_cu_58d48b6a_41624cuda3std3__48in_placeE:
	.zero		1
	.type		_ZN39_INTERNAL_90176cd9_4_k_cu_58d48b6a_41624cuda3std6ranges3__45__cpo9iter_moveE,@object
	.size		_ZN39_INTERNAL_90176cd9_4_k_cu_58d48b6a_41624cuda3std6ranges3__45__cpo9iter_moveE,(_ZN39_INTERNAL_90176cd9_4_k_cu_58d48b6a_41624cuda3std3__45__cpo5beginE - _ZN39_INTERNAL_90176cd9_4_k_cu_58d48b6a_41624cuda3std6ranges3__45__cpo9iter_moveE)
_ZN39_INTERNAL_90176cd9_4_k_cu_58d48b6a_41624cuda3std6ranges3__45__cpo9iter_moveE:
	.zero		1
	.type		_ZN39_INTERNAL_90176cd9_4_k_cu_58d48b6a_41624cuda3std3__45__cpo5beginE,@object
	.size		_ZN39_INTERNAL_90176cd9_4_k_cu_58d48b6a_41624cuda3std3__45__cpo5beginE,(_ZN39_INTERNAL_90176cd9_4_k_cu_58d48b6a_41624cuda3std3__441_GLOBAL__N__90176cd9_4_k_cu_58d48b6a_41626ignoreE - _ZN39_INTERNAL_90176cd9_4_k_cu_58d48b6a_41624cuda3std3__45__cpo5beginE)
_ZN39_INTERNAL_90176cd9_4_k_cu_58d48b6a_41624cuda3std3__45__cpo5beginE:
	.zero		1
	.type		_ZN39_INTERNAL_90176cd9_4_k_cu_58d48b6a_41624cuda3std3__441_GLOBAL__N__90176cd9_4_k_cu_58d48b6a_41626ignoreE,@object
	.size		_ZN39_INTERNAL_90176cd9_4_k_cu_58d48b6a_41624cuda3std3__441_GLOBAL__N__90176cd9_4_k_cu_58d48b6a_41626ignoreE,(_ZN39_INTERNAL_90176cd9_4_k_cu_58d48b6a_41624cute7productE - _ZN39_INTERNAL_90176cd9_4_k_cu_58d48b6a_41624cuda3std3__441_GLOBAL__N__90176cd9_4_k_cu_58d48b6a_41626ignoreE)
_ZN39_INTERNAL_90176cd9_4_k_cu_58d48b6a_41624cuda3std3__441_GLOBAL__N__90176cd9_4_k_cu_58d48b6a_41626ignoreE:
	.zero		1
	.type		_ZN39_INTERNAL_90176cd9_4_k_cu_58d48b6a_41624cute7productE,@object
	.size		_ZN39_INTERNAL_90176cd9_4_k_cu_58d48b6a_41624cute7productE,(_ZN39_INTERNAL_90176cd9_4_k_cu_58d48b6a_41624cuda3std3__45__cpo3endE - _ZN39_INTERNAL_90176cd9_4_k_cu_58d48b6a_41624cute7productE)
_ZN39_INTERNAL_90176cd9_4_k_cu_58d48b6a_41624cute7productE:
	.zero		1
	.type		_ZN39_INTERNAL_90176cd9_4_k_cu_58d48b6a_41624cuda3std3__45__cpo3endE,@object
	.size		_ZN39_INTERNAL_90176cd9_4_k_cu_58d48b6a_41624cuda3std3__45__cpo3endE,(_ZN39_INTERNAL_90176cd9_4_k_cu_58d48b6a_41624cuda3std3__419piecewise_constructE - _ZN39_INTERNAL_90176cd9_4_k_cu_58d48b6a_41624cuda3std3__45__cpo3endE)
_ZN39_INTERNAL_90176cd9_4_k_cu_58d48b6a_41624cuda3std3__45__cpo3endE:
	.zero		1
	.type		_ZN39_INTERNAL_90176cd9_4_k_cu_58d48b6a_41624cuda3std3__419piecewise_constructE,@object
	.size		_ZN39_INTERNAL_90176cd9_4_k_cu_58d48b6a_41624cuda3std3__419piecewise_constructE,(_ZN39_INTERNAL_90176cd9_4_k_cu_58d48b6a_41624cuda3std3__45__cpo4cendE - _ZN39_INTERNAL_90176cd9_4_k_cu_58d48b6a_41624cuda3std3__419piecewise_constructE)
_ZN39_INTERNAL_90176cd9_4_k_cu_58d48b6a_41624cuda3std3__419piecewise_constructE:
	.zero		1
	.type		_ZN39_INTERNAL_90176cd9_4_k_cu_58d48b6a_41624cuda3std3__45__cpo4cendE,@object
	.size		_ZN39_INTERNAL_90176cd9_4_k_cu_58d48b6a_41624cuda3std3__45__cpo4cendE,(_ZN39_INTERNAL_90176cd9_4_k_cu_58d48b6a_41624cuda3std6ranges3__45__cpo4swapE - _ZN39_INTERNAL_90176cd9_4_k_cu_58d48b6a_41624cuda3std3__45__cpo4cendE)
_ZN39_INTERNAL_90176cd9_4_k_cu_58d48b6a_41624cuda3std3__45__cpo4cendE:
	.zero		1
	.type		_ZN39_INTERNAL_90176cd9_4_k_cu_58d48b6a_41624cuda3std6ranges3__45__cpo4swapE,@object
	.size		_ZN39_INTERNAL_90176cd9_4_k_cu_58d48b6a_41624cuda3std6ranges3__45__cpo4swapE,(.L_7 - _ZN39_INTERNAL_90176cd9_4_k_cu_58d48b6a_41624cuda3std6ranges3__45__cpo4swapE)
_ZN39_INTERNAL_90176cd9_4_k_cu_58d48b6a_41624cuda3std6ranges3__45__cpo4swapE:
	.zero		1
.L_7:


//--------------------- .nv.constant0._ZN7cutlass13device_kernelINS_4gemm6kernel13GemmUniversalIN4cute5tupleIJiiiiEEENS1_10collective13CollectiveMmaINS1_37MainloopSm90TmaGmmaWarpSpecializedFP8ILi28ENS5_IJNS4_1CILi1EEENSA_ILi2EEESB_EEENS1_32KernelTmaWarpSpecializedPingpongEEENS5_IJNSA_ILi64EEESG_SG_EEENS_12float_e5m2_tENS5_IJlSB_lEEESI_SJ_NS4_8TiledMMAINS4_8MMA_AtomIJNS4_4SM904GMMA30MMA_64x64x32_F32E5M2E5M2_SS_TNILNSN_7ScaleInE1ELSP_1EEEEEENS4_6LayoutINS5_IJSB_SB_SB_EEENS5_IJNSA_ILi0EEESU_SU_EEEEENS5_IJNS4_10UnderscoreESX_SX_EEEEENS4_23SM90_TMA_LOAD_MULTICASTENS4_14ComposedLayoutINS4_7SwizzleILi2ELi4ELi3EEENS4_18smem_ptr_flag_bitsILi8EEENSS_INS5_IJNSA_ILi8EEESG_EEENS5_IJSG_SB_EEEEEEEvNS4_8identityENS4_13SM90_TMA_LOADES1A_vS1B_EENS_8epilogue10collective6detail29Sm90TmaWarpSpecializedAdapterINS1F_15DefaultEpilogueISI_SJ_SJ_NS1E_6thread17LinearCombinationISI_Li1EffLNS1J_9ScaleType4KindE0ELNS_15FloatRoundStyleE2ESI_EENS1_15EpilogueDefaultEEEEEvvEEEEvNT_6ParamsE --------------------------
	.section	.nv.constant0._ZN7cutlass13device_kernelINS_4gemm6kernel13GemmUniversalIN4cute5tupleIJiiiiEEENS1_10collective13CollectiveMmaINS1_37MainloopSm90TmaGmmaWarpSpecializedFP8ILi28ENS5_IJNS4_1CILi1EEENSA_ILi2EEESB_EEENS1_32KernelTmaWarpSpecializedPingpongEEENS5_IJNSA_ILi64EEESG_SG_EEENS_12float_e5m2_tENS5_IJlSB_lEEESI_SJ_NS4_8TiledMMAINS4_8MMA_AtomIJNS4_4SM904GMMA30MMA_64x64x32_F32E5M2E5M2_SS_TNILNSN_7ScaleInE1ELSP_1EEEEEENS4_6LayoutINS5_IJSB_SB_SB_EEENS5_IJNSA_ILi0EEESU_SU_EEEEENS5_IJNS4_10UnderscoreESX_SX_EEEEENS4_23SM90_TMA_LOAD_MULTICASTENS4_14ComposedLayoutINS4_7SwizzleILi2ELi4ELi3EEENS4_18smem_ptr_flag_bitsILi8EEENSS_INS5_IJNSA_ILi8EEESG_EEENS5_IJSG_SB_EEEEEEEvNS4_8identityENS4_13SM90_TMA_LOADES1A_vS1B_EENS_8epilogue10collective6detail29Sm90TmaWarpSpecializedAdapterINS1F_15DefaultEpilogueISI_SJ_SJ_NS1E_6thread17LinearCombinationISI_Li1EffLNS1J_9ScaleType4KindE0ELNS_15FloatRoundStyleE2ESI_EENS1_15EpilogueDefaultEEEEEvvEEEEvNT_6ParamsE,"a",@progbits
	.sectionflags	@""
	.align	4
.nv.constant0._ZN7cutlass13device_kernelINS_4gemm6kernel13GemmUniversalIN4cute5tupleIJiiiiEEENS1_10collective13CollectiveMmaINS1_37MainloopSm90TmaGmmaWarpSpecializedFP8ILi28ENS5_IJNS4_1CILi1EEENSA_ILi2EEESB_EEENS1_32KernelTmaWarpSpecializedPingpongEEENS5_IJNSA_ILi64EEESG_SG_EEENS_12float_e5m2_tENS5_IJlSB_lEEESI_SJ_NS4_8TiledMMAINS4_8MMA_AtomIJNS4_4SM904GMMA30MMA_64x64x32_F32E5M2E5M2_SS_TNILNSN_7ScaleInE1ELSP_1EEEEEENS4_6LayoutINS5_IJSB_SB_SB_EEENS5_IJNSA_ILi0EEESU_SU_EEEEENS5_IJNS4_10UnderscoreESX_SX_EEEEENS4_23SM90_TMA_LOAD_MULTICASTENS4_14ComposedLayoutINS4_7SwizzleILi2ELi4ELi3EEENS4_18smem_ptr_flag_bitsILi8EEENSS_INS5_IJNSA_ILi8EEESG_EEENS5_IJSG_SB_EEEEEEEvNS4_8identityENS4_13SM90_TMA_LOADES1A_vS1B_EENS_8epilogue10collective6detail29Sm90TmaWarpSpecializedAdapterINS1F_15DefaultEpilogueISI_SJ_SJ_NS1E_6thread17LinearCombinationISI_Li1EffLNS1J_9ScaleType4KindE0ELNS_15FloatRoundStyleE2ESI_EENS1_15EpilogueDefaultEEEEEvvEEEEvNT_6ParamsE:
	.zero		1664


//--------------------- SYMBOLS --------------------------

	.type		.nv.reservedSmem.offset0,@object
	.size		.nv.reservedSmem.offset0,0x4
